	.target	sm_100a

	.elftype	@"ET_EXEC"


//--------------------- .note.nv.tkinfo           --------------------------
	.section	.note.nv.tkinfo,"",@"SHT_NOTE"
	.sectionflags	@"SHF_NOTE_NV_TKINFO"
	.tkinfo
        /*0018*/ 	.word	0x00000081
        /*0030*/ 	.string	""
        /*0030*/ 	.string	"ptxas-blackwell"
        /*0030*/ 	.string	"Cuda compilation tools, release 12.9, V12.9.86"
        /*0030*/ 	.string	"Build cuda_12.9.r12.9/compiler.36037853_0"
        /*0030*/ 	.string	"-v  -suppress-debug-info  -lineinfo  -arch sm_100a "



//--------------------- .note.nv.cuver            --------------------------
	.section	.note.nv.cuver,"",@"SHT_NOTE"
	.sectionflags	@"SHF_NOTE_NV_CUVER"
        /*0018*/ 	.short	0x0001
        /*001a*/ 	.short	0x0064
        /*001c*/ 	.short	0x0001
        /*001e*/ 	.short	0x0000
        /*0020*/ 	.short	0x0001
        /*0022*/ 	.short	0x0000


//--------------------- .nv.info                  --------------------------
	.section	.nv.info,"",@"SHT_CUDA_INFO"
	.align	4


	//----- nvinfo : EIATTR_REGCOUNT
	.align		4
        /*0000*/ 	.byte	0x04, 0x2f
        /*0002*/ 	.short	(.L_4 - .L_3)
	.align		4
.L_3:
        /*0004*/ 	.word	index@(gluon_tcgen05)
        /*0008*/ 	.word	0x00000027


	//----- nvinfo : EIATTR_FRAME_SIZE
	.align		4
.L_4:
        /*000c*/ 	.byte	0x04, 0x11
        /*000e*/ 	.short	(.L_6 - .L_5)
	.align		4
.L_5:
        /*0010*/ 	.word	index@($__internal_2_$__cuda_sm10x_tcgen05_guardrail_trap_unallocated_columns_being_dealloced)
        /*0014*/ 	.word	0x00000000


	//----- nvinfo : EIATTR_FRAME_SIZE
	.align		4
.L_6:
        /*0018*/ 	.byte	0x04, 0x11
        /*001a*/ 	.short	(.L_8 - .L_7)
	.align		4
.L_7:
        /*001c*/ 	.word	index@($__internal_1_$__cuda_sm10x_tcgen05_guardrail_trap_phase_invalid_during_alloc)
        /*0020*/ 	.word	0x00000000


	//----- nvinfo : EIATTR_FRAME_SIZE
	.align		4
.L_8:
        /*0024*/ 	.byte	0x04, 0x11
        /*0026*/ 	.short	(.L_10 - .L_9)
	.align		4
.L_9:
        /*0028*/ 	.word	index@($__internal_0_$__cuda_sm10x_tcgen05_guardrail_trap_col_being_dealloced_not_returned_by_alloc)
        /*002c*/ 	.word	0x00000000


	//----- nvinfo : EIATTR_FRAME_SIZE
	.align		4
.L_10:
        /*0030*/ 	.byte	0x04, 0x11
        /*0032*/ 	.short	(.L_12 - .L_11)
	.align		4
.L_11:
        /*0034*/ 	.word	index@(gluon_tcgen05)
        /*0038*/ 	.word	0x00000000


	//----- nvinfo : EIATTR_MIN_STACK_SIZE
	.align		4
.L_12:
        /*003c*/ 	.byte	0x04, 0x12
        /*003e*/ 	.short	(.L_14 - .L_13)
	.align		4
.L_13:
        /*0040*/ 	.word	index@(gluon_tcgen05)
        /*0044*/ 	.word	0x00000000
.L_14:


//--------------------- .nv.info.gluon_tcgen05    --------------------------
	.section	.nv.info.gluon_tcgen05,"",@"SHT_CUDA_INFO"
	.sectionflags	@""
	.align	4


	//----- nvinfo : EIATTR_CUDA_API_VERSION
	.align		4
        /*0000*/ 	.byte	0x04, 0x37
        /*0002*/ 	.short	(.L_16 - .L_15)
.L_15:
        /*0004*/ 	.word	0x00000081


	//----- nvinfo : EIATTR_KPARAM_INFO
	.align		4
.L_16:
        /*0008*/ 	.byte	0x04, 0x17
        /*000a*/ 	.short	(.L_18 - .L_17)
.L_17:
        /*000c*/ 	.word	0x00000000
        /*0010*/ 	.short	0x000a
        /*0012*/ 	.short	0x0048
        /*0014*/ 	.byte	0x00, 0xf4, 0x21, 0x00


	//----- nvinfo : EIATTR_KPARAM_INFO
	.align		4
.L_18:
        /*0018*/ 	.byte	0x04, 0x17
        /*001a*/ 	.short	(.L_20 - .L_19)
.L_19:
        /*001c*/ 	.word	0x00000000
        /*0020*/ 	.short	0x0009
        /*0022*/ 	.short	0x0040
        /*0024*/ 	.byte	0x00, 0xf4, 0x21, 0x00


	//----- nvinfo : EIATTR_KPARAM_INFO
	.align		4
.L_20:
        /*0028*/ 	.byte	0x04, 0x17
        /*002a*/ 	.short	(.L_22 - .L_21)
.L_21:
        /*002c*/ 	.word	0x00000000
        /*0030*/ 	.short	0x0008
        /*0032*/ 	.short	0x0038
        /*0034*/ 	.byte	0x00, 0xf0, 0x21, 0x00


	//----- nvinfo : EIATTR_KPARAM_INFO
	.align		4
.L_22:
        /*0038*/ 	.byte	0x04, 0x17
        /*003a*/ 	.short	(.L_24 - .L_23)
.L_23:
        /*003c*/ 	.word	0x00000000
        /*0040*/ 	.short	0x0007
        /*0042*/ 	.short	0x0030
        /*0044*/ 	.byte	0x00, 0xf0, 0x21, 0x00


	//----- nvinfo : EIATTR_KPARAM_INFO
	.align		4
.L_24:
        /*0048*/ 	.byte	0x04, 0x17
        /*004a*/ 	.short	(.L_26 - .L_25)
.L_25:
        /*004c*/ 	.word	0x00000000
        /*0050*/ 	.short	0x0006
        /*0052*/ 	.short	0x0028
        /*0054*/ 	.byte	0x00, 0xf0, 0x21, 0x00


	//----- nvinfo : EIATTR_KPARAM_INFO
	.align		4
.L_26:
        /*0058*/ 	.byte	0x04, 0x17
        /*005a*/ 	.short	(.L_28 - .L_27)
.L_27:
        /*005c*/ 	.word	0x00000000
        /*0060*/ 	.short	0x0005
        /*0062*/ 	.short	0x0020
        /*0064*/ 	.byte	0x00, 0xf0, 0x11, 0x00


	//----- nvinfo : EIATTR_KPARAM_INFO
	.align		4
.L_28:
        /*0068*/ 	.byte	0x04, 0x17
        /*006a*/ 	.short	(.L_30 - .L_29)
.L_29:
        /*006c*/ 	.word	0x00000000
        /*0070*/ 	.short	0x0004
        /*0072*/ 	.short	0x001c
        /*0074*/ 	.byte	0x00, 0xf0, 0x11, 0x00


	//----- nvinfo : EIATTR_KPARAM_INFO
	.align		4
.L_30:
        /*0078*/ 	.byte	0x04, 0x17
        /*007a*/ 	.short	(.L_32 - .L_31)
.L_31:
        /*007c*/ 	.word	0x00000000
        /*0080*/ 	.short	0x0003
        /*0082*/ 	.short	0x0018
        /*0084*/ 	.byte	0x00, 0xf0, 0x11, 0x00


	//----- nvinfo : EIATTR_KPARAM_INFO
	.align		4
.L_32:
        /*0088*/ 	.byte	0x04, 0x17
        /*008a*/ 	.short	(.L_34 - .L_33)
.L_33:
        /*008c*/ 	.word	0x00000000
        /*0090*/ 	.short	0x0002
        /*0092*/ 	.short	0x0010
        /*0094*/ 	.byte	0x00, 0xf4, 0x21, 0x00


	//----- nvinfo : EIATTR_KPARAM_INFO
	.align		4
.L_34:
        /*0098*/ 	.byte	0x04, 0x17
        /*009a*/ 	.short	(.L_36 - .L_35)
.L_35:
        /*009c*/ 	.word	0x00000000
        /*00a0*/ 	.short	0x0001
        /*00a2*/ 	.short	0x0008
        /*00a4*/ 	.byte	0x00, 0xf4, 0x21, 0x00


	//----- nvinfo : EIATTR_KPARAM_INFO
	.align		4
.L_36:
        /*00a8*/ 	.byte	0x04, 0x17
        /*00aa*/ 	.short	(.L_38 - .L_37)
.L_37:
        /*00ac*/ 	.word	0x00000000
        /*00b0*/ 	.short	0x0000
        /*00b2*/ 	.short	0x0000
        /*00b4*/ 	.byte	0x00, 0xf4, 0x21, 0x00


	//----- nvinfo : EIATTR_AT_ENTRY_FRAGMENTS
	.align		4
.L_38:
        /*00b8*/ 	.byte	0x04, 0x4f
        /*00ba*/ 	.short	(.L_40 - .L_39)


	//   ....[0]....
.L_39:
        /*00bc*/ 	.word	0x00000004


	//----- nvinfo : EIATTR_RESERVED_SMEM_USED
	.align		4
.L_40:
        /*00c0*/ 	.byte	0x01, 0x41
	.zero		2


	//----- nvinfo : EIATTR_SPARSE_MMA_MASK
	.align		4
        /*00c4*/ 	.byte	0x03, 0x50
        /*00c6*/ 	.short	0x0000


	//----- nvinfo : EIATTR_TCGEN05_1CTA_USED
	.align		4
        /*00c8*/ 	.byte	0x01, 0x51
	.zero		2


	//----- nvinfo : EIATTR_MAXREG_COUNT
	.align		4
        /*00cc*/ 	.byte	0x03, 0x1b
        /*00ce*/ 	.short	0x00ff


	//----- nvinfo : EIATTR_NUM_BARRIERS
	.align		4
        /*00d0*/ 	.byte	0x02, 0x4c
        /*00d2*/ 	.byte	0x01
	.zero		1


	//----- nvinfo : EIATTR_INT_WARP_WIDE_INSTR_OFFSETS
	.align		4
        /*00d4*/ 	.byte	0x04, 0x31
        /*00d6*/ 	.short	(.L_42 - .L_41)


	//   ....[0]....
.L_41:
        /*00d8*/ 	.word	0x00001740


	//   ....[1]....
        /*00dc*/ 	.word	0x00001760


	//   ....[2]....
        /*00e0*/ 	.word	0x000017f0


	//   ....[3]....
        /*00e4*/ 	.word	0x000019d0


	//   ....[4]....
        /*00e8*/ 	.word	0x00001a20


	//   ....[5]....
        /*00ec*/ 	.word	0x00001a30


	//   ....[6]....
        /*00f0*/ 	.word	0x00001a40


	//   ....[7]....
        /*00f4*/ 	.word	0x00001e50


	//   ....[8]....
        /*00f8*/ 	.word	0x00001e60


	//   ....[9]....
        /*00fc*/ 	.word	0x00001fe0


	//   ....[10]....
        /*0100*/ 	.word	0x00002030


	//   ....[11]....
        /*0104*/ 	.word	0x00002040


	//   ....[12]....
        /*0108*/ 	.word	0x00002070


	//   ....[13]....
        /*010c*/ 	.word	0x00002520


	//   ....[14]....
        /*0110*/ 	.word	0x00002530


	//   ....[15]....
        /*0114*/ 	.word	0x00002810


	//   ....[16]....
        /*0118*/ 	.word	0x00002820


	//   ....[17]....
        /*011c*/ 	.word	0x00002b90


	//   ....[18]....
        /*0120*/ 	.word	0x00002be0


	//----- nvinfo : EIATTR_COOP_GROUP_MASK_REGIDS
	.align		4
.L_42:
        /*0124*/ 	.byte	0x04, 0x29
        /*0126*/ 	.short	(.L_44 - .L_43)


	//   ....[0]....
.L_43:
        /*0128*/ 	.word	0xffffffff


	//   ....[1]....
        /*012c*/ 	.word	0xffffffff


	//   ....[2]....
        /*0130*/ 	.word	0xffffffff


	//   ....[3]....
        /*0134*/ 	.word	0xffffffff


	//   ....[4]....
        /*0138*/ 	.word	0xffffffff


	//   ....[5]....
        /*013c*/ 	.word	0xffffffff


	//   ....[6]....
        /*0140*/ 	.word	0xffffffff


	//   ....[7]....
        /*0144*/ 	.word	0xffffffff


	//   ....[8]....
        /*0148*/ 	.word	0xffffffff


	//   ....[9]....
        /*014c*/ 	.word	0xffffffff


	//----- nvinfo : EIATTR_COOP_GROUP_INSTR_OFFSETS
	.align		4
.L_44:
        /*0150*/ 	.byte	0x04, 0x28
        /*0152*/ 	.short	(.L_46 - .L_45)


	//   ....[0]....
.L_45:
        /*0154*/ 	.word	0x00000050


	//   ....[1]....
        /*0158*/ 	.word	0x00000310


	//   ....[2]....
        /*015c*/ 	.word	0x00000500


	//   ....[3]....
        /*0160*/ 	.word	0x000009c0


	//   ....[4]....
        /*0164*/ 	.word	0x00000b00


	//   ....[5]....
        /*0168*/ 	.word	0x00000fb0


	//   ....[6]....
        /*016c*/ 	.word	0x000010f0


	//   ....[7]....
        /*0170*/ 	.word	0x000015e0


	//   ....[8]....
        /*0174*/ 	.word	0x00002a20


	//   ....[9]....
        /*0178*/ 	.word	0x00002c90


	//----- nvinfo : EIATTR_VRC_CTA_INIT_COUNT
	.align		4
.L_46:
        /*017c*/ 	.byte	0x02, 0x4a
        /*017e*/ 	.byte	0x80
	.zero		1


	//----- nvinfo : EIATTR_MBARRIER_INSTR_OFFSETS
	.align		4
        /*0180*/ 	.byte	0x04, 0x39
        /*0182*/ 	.short	(.L_48 - .L_47)


	//   ....[0]....
.L_47:
        /*0184*/ 	.word	0x00001810
        /*0188*/ 	.word	0x000000ff
        /*018c*/ 	.word	0x00010000
        /*0190*/ 	.short	0x0100
        /*0192*/ 	.byte	0x08
	.zero		1


	//   ....[1]....
        /*0194*/ 	.word	0x00001820
        /*0198*/ 	.word	0x000000ff
        /*019c*/ 	.word	0x00010010
        /*01a0*/ 	.short	0x0100
        /*01a2*/ 	.byte	0x08
	.zero		1


	//   ....[2]....
        /*01a4*/ 	.word	0x000018d0
        /*01a8*/ 	.word	0x000000ff
        /*01ac*/ 	.word	0x00010008
        /*01b0*/ 	.short	0x0100
        /*01b2*/ 	.byte	0x08
	.zero		1


	//   ....[3]....
        /*01b4*/ 	.word	0x000018e0
        /*01b8*/ 	.word	0x000000ff
        /*01bc*/ 	.word	0x00010018
        /*01c0*/ 	.short	0x0100
        /*01c2*/ 	.byte	0x08
	.zero		1


	//   ....[4]....
        /*01c4*/ 	.word	0x00001ad0
        /*01c8*/ 	.word	0x000000ff
        /*01cc*/ 	.word	0x00010000
        /*01d0*/ 	.short	0x010a
        /*01d2*/ 	.byte	0x08
	.zero		1


	//   ....[5]....
        /*01d4*/ 	.word	0x00001eb0
        /*01d8*/ 	.word	0x000000ff
        /*01dc*/ 	.word	0x00010010
        /*01e0*/ 	.short	0x010a
        /*01e2*/ 	.byte	0x08
	.zero		1


	//   ....[6]....
        /*01e4*/ 	.word	0x000020e0
        /*01e8*/ 	.word	0x000000ff
        /*01ec*/ 	.word	0x00010000
        /*01f0*/ 	.short	0x010a
        /*01f2*/ 	.byte	0x23
	.zero		1


	//   ....[7]....
        /*01f4*/ 	.word	0x00002570
        /*01f8*/ 	.word	0x000000ff
        /*01fc*/ 	.word	0x00010010
        /*0200*/ 	.short	0x010a
        /*0202*/ 	.byte	0x23
	.zero		1


	//   ....[8]....
        /*0204*/ 	.word	0x00002650
        /*0208*/ 	.word	0x000000ff
        /*020c*/ 	.word	0x00010000
        /*0210*/ 	.short	0x0108
        /*0212*/ 	.byte	0x08
	.zero		1


	//   ....[9]....
        /*0214*/ 	.word	0x00002660
        /*0218*/ 	.word	0x000000ff
        /*021c*/ 	.word	0x00010010
        /*0220*/ 	.short	0x0108
        /*0222*/ 	.byte	0x08
	.zero		1


	//   ....[10]....
        /*0224*/ 	.word	0x000026b0
        /*0228*/ 	.word	0x000000ff
        /*022c*/ 	.word	0x00010008
        /*0230*/ 	.short	0x0108
        /*0232*/ 	.byte	0x08
	.zero		1


	//   ....[11]....
        /*0234*/ 	.word	0x000026c0
        /*0238*/ 	.word	0x000000ff
        /*023c*/ 	.word	0x00010018
        /*0240*/ 	.short	0x0108
        /*0242*/ 	.byte	0x08
	.zero		1


	//   ....[12]....
        /*0244*/ 	.word	0x00002cb0
        /*0248*/ 	.word	0x000000ff
        /*024c*/ 	.word	0x00010000
        /*0250*/ 	.short	0x010a
        /*0252*/ 	.byte	0x08
	.zero		1


	//   ....[13]....
        /*0254*/ 	.word	0x00002ce0
        /*0258*/ 	.word	0x000000ff
        /*025c*/ 	.word	0x00010010
        /*0260*/ 	.short	0x010a
        /*0262*/ 	.byte	0x08
	.zero		1


	//   ....[14]....
        /*0264*/ 	.word	0x00002d10
        /*0268*/ 	.word	0x000000ff
        /*026c*/ 	.word	0x00010000
        /*0270*/ 	.short	0x010a
        /*0272*/ 	.byte	0x23
	.zero		1


	//   ....[15]....
        /*0274*/ 	.word	0x00002d40
        /*0278*/ 	.word	0x000000ff
        /*027c*/ 	.word	0x00010010
        /*0280*/ 	.short	0x010a
        /*0282*/ 	.byte	0x23
	.zero		1


	//----- nvinfo : EIATTR_NUM_MBARRIERS
	.align		4
.L_48:
        /*0284*/ 	.byte	0x03, 0x38
        /*0286*/ 	.short	0x0004


	//----- nvinfo : EIATTR_EXIT_INSTR_OFFSETS
	.align		4
        /*0288*/ 	.byte	0x04, 0x1c
        /*028a*/ 	.short	(.L_50 - .L_49)


	//   ....[0]....
.L_49:
        /*028c*/ 	.word	0x00002ca0


	//----- nvinfo : EIATTR_REQNTID
	.align		4
.L_50:
        /*0290*/ 	.byte	0x04, 0x10
        /*0292*/ 	.short	(.L_52 - .L_51)
.L_51:
        /*0294*/ 	.word	0x00000080
        /*0298*/ 	.word	0x00000001
        /*029c*/ 	.word	0x00000001


	//----- nvinfo : EIATTR_CRS_STACK_SIZE
	.align		4
.L_52:
        /*02a0*/ 	.byte	0x04, 0x1e
        /*02a2*/ 	.short	(.L_54 - .L_53)
.L_53:
        /*02a4*/ 	.word	0x00000000


	//----- nvinfo : EIATTR_CBANK_PARAM_SIZE
	.align		4
.L_54:
        /*02a8*/ 	.byte	0x03, 0x19
        /*02aa*/ 	.short	0x0050


	//----- nvinfo : EIATTR_PARAM_CBANK
	.align		4
        /*02ac*/ 	.byte	0x04, 0x0a
        /*02ae*/ 	.short	(.L_56 - .L_55)
	.align		4
.L_55:
        /*02b0*/ 	.word	index@(.nv.constant0.gluon_tcgen05)
        /*02b4*/ 	.short	0x0380
        /*02b6*/ 	.short	0x0050


	//----- nvinfo : EIATTR_SW_WAR
	.align		4
.L_56:
        /*02b8*/ 	.byte	0x04, 0x36
        /*02ba*/ 	.short	(.L_58 - .L_57)
.L_57:
        /*02bc*/ 	.word	0x00000008
.L_58:


//--------------------- .nv.compat                --------------------------
	.section	.nv.compat,"",@"SHT_CUDA_COMPAT_INFO"
	.align	4
        /*0000*/ 	.byte	0x02, 0x02, 0x02, 0x00, 0x02, 0x05, 0x05, 0x00, 0x02, 0x03, 0x03, 0x00, 0x02, 0x06, 0x01, 0x00


//--------------------- .nv.callgraph             --------------------------
	.section	.nv.callgraph,"",@"SHT_CUDA_CALLGRAPH"
	.align	4
	.sectionentsize	8
	.align		4
        /*0000*/ 	.word	0x00000000
	.align		4
        /*0004*/ 	.word	0xffffffff
	.align		4
        /*0008*/ 	.word	0x00000000
	.align		4
        /*000c*/ 	.word	0xfffffffe
	.align		4
        /*0010*/ 	.word	0x00000000
	.align		4
        /*0014*/ 	.word	0xfffffffd
	.align		4
        /*0018*/ 	.word	0x00000000
	.align		4
        /*001c*/ 	.word	0xfffffffc


//--------------------- .text.gluon_tcgen05       --------------------------
	.section	.text.gluon_tcgen05,"ax",@progbits
	.align	128
        .global         gluon_tcgen05
        .type           gluon_tcgen05,@function
        .size           gluon_tcgen05,(.L_x_77 - gluon_tcgen05)
        .other          gluon_tcgen05,@"STO_CUDA_ENTRY STV_DEFAULT"
gluon_tcgen05:
.text.gluon_tcgen05:
[----:B------:R-:W1:Y:S01]  /*0000*/  LDC R1, c[0x0][0x37c] ;  /* 0x0000df00ff017b82 */ /* 0x000e620000000800 */
[----:B------:R-:W2:Y:S02]  /*0010*/  S2R R0, SR_TID.X ;  /* 0x0000000000007919 */ /* 0x000ea40000002100 */
[----:B--2---:R-:W-:-:S13]  /*0020*/  ISETP.GE.U32.AND P2, PT, R0, 0x20, PT ;  /* 0x000000200000780c */ /* 0x004fda0003f46070 */
[----:B------:R-:W-:Y:S05]  /*0030*/  @P2 BRA `(.L_x_0) ;  /* 0x0000000000b82947 */ /* 0x000fea0003800000 */
[----:B------:R-:W2:Y:S01]  /*0040*/  S2UR UR6, SR_CgaCtaId ;  /* 0x00000000000679c3 */ /* 0x000ea20000008800 */
[----:B------:R-:W-:Y:S01]  /*0050*/  NOP ;  /* 0x0000000000007918 */ /* 0x000fe20000000000 */
[----:B------:R-:W-:Y:S02]  /*0060*/  UMOV UR4, 0x40 ;  /* 0x0000004000047882 */ /* 0x000fe40000000000 */
[----:B--2---:R-:W-:-:S09]  /*0070*/  ULEA UR4, UR6, UR4, 0x18 ;  /* 0x0000000406047291 */ /* 0x004fd2000f8ec0ff */
[----:B------:R-:W2:Y:S01]  /*0080*/  LDS.U8 R2, [UR4] ;  /* 0x00000004ff027984 */ /* 0x000ea20008000000 */
[----:B------:R-:W-:Y:S02]  /*0090*/  UMOV UR4, 0x400 ;  /* 0x0000040000047882 */ /* 0x000fe40000000000 */
[----:B------:R-:W-:Y:S01]  /*00a0*/  ULEA UR4, UR6, UR4, 0x18 ;  /* 0x0000000406047291 */ /* 0x000fe2000f8ec0ff */
[----:B--2---:R-:W-:-:S13]  /*00b0*/  ISETP.NE.AND P0, PT, R2, RZ, PT ;  /* 0x000000ff0200720c */ /* 0x004fda0003f05270 */
[----:B------:R-:W-:Y:S05]  /*00c0*/  @P0 BRA `(.L_x_1) ;  /* 0x00000000007c0947 */ /* 0x000fea0003800000 */
[----:B------:R-:W-:-:S13]  /*00d0*/  ELECT P0, URZ, PT ;  /* 0x0000000000ff782f */ /* 0x000fda0003800000 */
[----:B------:R-:W-:Y:S05]  /*00e0*/  @!P0 BRA `(.L_x_2) ;  /* 0x0000000000848947 */ /* 0x000fea0003800000 */
[----:B------:R-:W-:Y:S01]  /*00f0*/  UMOV UR5, 0x2 ;  /* 0x0000000200057882 */ /* 0x000fe20000000000 */
[----:B------:R-:W-:Y:S02]  /*0100*/  IMAD.MOV.U32 R5, RZ, RZ, 0x1 ;  /* 0x00000001ff057424 */ /* 0x000fe400078e00ff */
[----:B------:R-:W-:Y:S02]  /*0110*/  IMAD.MOV.U32 R3, RZ, RZ, 0x3 ;  /* 0x00000003ff037424 */ /* 0x000fe400078e00ff */
[----:B------:R-:W-:Y:S04]  /*0120*/  DEPBAR.LE SB2, 0x36 ;  /* 0x0000ad800000791a */ /* 0x000fe80000000000 */
[----:B------:R-:W2:Y:S02]  /*0130*/  UTCATOMSWS.FIND_AND_SET.ALIGN UP0, UR5, UR5 ;  /* 0x00000005000575e3 */ /* 0x000ea40008000800 */
[----:B--2---:R-:W-:-:S04]  /*0140*/  PLOP3.LUT P0, PT, PT, PT, UP0, 0x80, 0x8 ;  /* 0x000000000008781c */ /* 0x004fc80003f0f008 */
[----:B------:R-:W-:-:S04]  /*0150*/  SEL R2, RZ, 0xffffffff, !P0 ;  /* 0xffffffffff027807 */ /* 0x000fc80004000000 */
[----:B------:R-:W-:Y:S01]  /*0160*/  ISETP.NE.AND P0, PT, R2, RZ, PT ;  /* 0x000000ff0200720c */ /* 0x000fe20003f05270 */
[----:B------:R-:W-:-:S12]  /*0170*/  IMAD.U32 R2, RZ, RZ, UR5 ;  /* 0x00000005ff027e24 */ /* 0x000fd8000f8e00ff */
[----:B------:R-:W-:Y:S05]  /*0180*/  @P0 BRA `(.L_x_3) ;  /* 0x0000000000240947 */ /* 0x000fea0003800000 */
.L_x_4:
[----:B------:R-:W-:Y:S05]  /*0190*/  NANOSLEEP 0x64 ;  /* 0x000000640000795d */ /* 0x000fea0003800000 */
[----:B------:R-:W-:-:S05]  /*01a0*/  UMOV UR5, 0x2 ;  /* 0x0000000200057882 */ /* 0x000fca0000000000 */
[----:B------:R-:W-:Y:S04]  /*01b0*/  DEPBAR.LE SB2, 0x36 ;  /* 0x0000ad800000791a */ /* 0x000fe80000000000 */
[----:B------:R-:W2:Y:S02]  /*01c0*/  UTCATOMSWS.FIND_AND_SET.ALIGN UP0, UR5, UR5 ;  /* 0x00000005000575e3 */ /* 0x000ea40008000800 */
[----:B--2---:R-:W-:-:S04]  /*01d0*/  PLOP3.LUT P0, PT, PT, PT, UP0, 0x80, 0x8 ;  /* 0x000000000008781c */ /* 0x004fc80003f0f008 */
[----:B------:R-:W-:-:S04]  /*01e0*/  SEL R2, RZ, 0xffffffff, !P0 ;  /* 0xffffffffff027807 */ /* 0x000fc80004000000 */
[----:B------:R-:W-:Y:S01]  /*01f0*/  ISETP.NE.AND P0, PT, R2, RZ, PT ;  /* 0x000000ff0200720c */ /* 0x000fe20003f05270 */
[----:B------:R-:W-:-:S12]  /*0200*/  IMAD.U32 R2, RZ, RZ, UR5 ;  /* 0x00000005ff027e24 */ /* 0x000fd8000f8e00ff */
[----:B------:R-:W-:Y:S05]  /*0210*/  @!P0 BRA `(.L_x_4) ;  /* 0xfffffffc00dc8947 */ /* 0x000fea000383ffff */
.L_x_3:
[C---:B------:R-:W-:Y:S01]  /*0220*/  VIADD R4, R2.reuse, 0x10 ;  /* 0x0000001002047836 */ /* 0x040fe20000000000 */
[----:B------:R-:W-:Y:S01]  /*0230*/  UMOV UR5, 0x50 ;  /* 0x0000005000057882 */ /* 0x000fe20000000000 */
[----:B------:R-:W-:Y:S01]  /*0240*/  SHF.L.U32 R3, R3, R2, RZ ;  /* 0x0000000203037219 */ /* 0x000fe200000006ff */
[----:B------:R-:W-:Y:S01]  /*0250*/  ULEA UR5, UR6, UR5, 0x18 ;  /* 0x0000000506057291 */ /* 0x000fe2000f8ec0ff */
[----:B------:R-:W-:Y:S01]  /*0260*/  IMAD.SHL.U32 R2, R2, 0x20, RZ ;  /* 0x0000002002027824 */ /* 0x000fe200078e00ff */
[----:B------:R-:W-:-:S04]  /*0270*/  SHF.L.U32 R4, R5, R4, RZ ;  /* 0x0000000405047219 */ /* 0x000fc800000006ff */
[----:B------:R-:W-:-:S05]  /*0280*/  LOP3.LUT R3, R4, R3, RZ, 0xfc, !PT ;  /* 0x0000000304037212 */ /* 0x000fca00078efcff */
[----:B------:R2:W-:Y:S04]  /*0290*/  ATOMS.OR RZ, [UR5], R3 ;  /* 0x00000003ffff798c */ /* 0x0005e8000b000005 */
[----:B------:R2:W-:Y:S01]  /*02a0*/  STS [UR4], R2 ;  /* 0x00000002ff007988 */ /* 0x0005e20008000804 */
[----:B------:R-:W-:Y:S05]  /*02b0*/  BRA `(.L_x_2) ;  /* 0x0000000000107947 */ /* 0x000fea0003800000 */
.L_x_1:
[----:B------:R-:W-:Y:S01]  /*02c0*/  IMAD.MOV.U32 R3, RZ, RZ, -0x1 ;  /* 0xffffffffff037424 */ /* 0x000fe200078e00ff */
[----:B------:R-:W-:-:S04]  /*02d0*/  MOV R2, 0x300 ;  /* 0x0000030000027802 */ /* 0x000fc80000000f00 */
[----:B------:R2:W-:Y:S03]  /*02e0*/  STS [UR4], R3 ;  /* 0x00000003ff007988 */ /* 0x0005e60008000804 */
[----:B-12---:R-:W-:Y:S05]  /*02f0*/  CALL.REL.NOINC `($__internal_1_$__cuda_sm10x_tcgen05_guardrail_trap_phase_invalid_during_alloc) ;  /* 0x0000002800a87944 */ /* 0x006fea0003c00000 */
.L_x_2:
[----:B------:R-:W-:Y:S05]  /*0300*/  WARPSYNC.ALL ;  /* 0x0000000000007948 */ /* 0x000fea0003800000 */
[----:B------:R-:W-:Y:S01]  /*0310*/  NOP ;  /* 0x0000000000007918 */ /* 0x000fe20000000000 */
.L_x_0:
[----:B------:R-:W3:Y:S08]  /*0320*/  S2UR UR4, SR_CgaCtaId ;  /* 0x00000000000479c3 */ /* 0x000ef00000008800 */
[----:B------:R-:W-:Y:S01]  /*0330*/  BAR.SYNC.DEFER_BLOCKING 0x0 ;  /* 0x0000000000007b1d */ /* 0x000fe20000010000 */
[----:B------:R-:W-:-:S05]  /*0340*/  LOP3.LUT R36, R0, 0x7f, RZ, 0xc0, !PT ;  /* 0x0000007f00247812 */ /* 0x000fca00078ec0ff */
[----:B------:R-:W-:Y:S02]  /*0350*/  UMOV UR8, 0x400 ;  /* 0x0000040000087882 */ /* 0x000fe40000000000 */
[----:B--2---:R-:W2:Y:S08]  /*0360*/  LDC R3, c[0x0][0x398] ;  /* 0x0000e600ff037b82 */ /* 0x004eb00000000800 */
[----:B------:R-:W4:Y:S01]  /*0370*/  LDC R6, c[0x0][0x3a0] ;  /* 0x0000e800ff067b82 */ /* 0x000f220000000800 */
[----:B---3--:R-:W-:-:S07]  /*0380*/  ULEA UR8, UR4, UR8, 0x18 ;  /* 0x0000000804087291 */ /* 0x008fce000f8ec0ff */
[----:B------:R-:W3:Y:S02]  /*0390*/  S2UR UR16, SR_CTAID.Y ;  /* 0x00000000001079c3 */ /* 0x000ee40000002600 */
[----:B------:R-:W5:Y:S06]  /*03a0*/  LDS R4, [UR8] ;  /* 0x00000008ff047984 */ /* 0x000f6c0008000800 */
[----:B------:R-:W-:Y:S06]  /*03b0*/  BAR.SYNC.DEFER_BLOCKING 0x0 ;  /* 0x0000000000007b1d */ /* 0x000fec0000010000 */
[----:B------:R-:W-:Y:S05]  /*03c0*/  @P2 BRA `(.L_x_5) ;  /* 0x0000000000182947 */ /* 0x000fea0003800000 */
[----:B------:R-:W-:Y:S01]  /*03d0*/  ELECT P0, URZ, PT ;  /* 0x0000000000ff782f */ /* 0x000fe20003800000 */
[----:B------:R-:W-:Y:S01]  /*03e0*/  IMAD.MOV.U32 R2, RZ, RZ, 0x1 ;  /* 0x00000001ff027424 */ /* 0x000fe200078e00ff */
[----:B------:R-:W-:Y:S01]  /*03f0*/  UMOV UR5, 0x40 ;  /* 0x0000004000057882 */ /* 0x000fe20000000000 */
[----:B------:R-:W-:Y:S01]  /*0400*/  UVIRTCOUNT.DEALLOC.SMPOOL 0x80 ;  /* 0x000000800000784c */ /* 0x000fe20000000000 */
[----:B------:R-:W-:-:S09]  /*0410*/  ULEA UR5, UR4, UR5, 0x18 ;  /* 0x0000000504057291 */ /* 0x000fd2000f8ec0ff */
[----:B------:R5:W-:Y:S03]  /*0420*/  @P0 STS.U8 [UR5], R2 ;  /* 0x00000002ff000988 */ /* 0x000be60008000005 */
.L_x_5:
[----:B------:R-:W5:Y:S01]  /*0430*/  S2UR UR4, SR_CTAID.Z ;  /* 0x00000000000479c3 */ /* 0x000f620000002700 */
[----:B------:R-:W4:Y:S01]  /*0440*/  LDCU UR5, c[0x0][0x370] ;  /* 0x00006e00ff0577ac */ /* 0x000f220008000800 */
[C---:B------:R-:W-:Y:S01]  /*0450*/  ISETP.GE.U32.AND P0, PT, R36.reuse, 0x20, PT ;  /* 0x000000202400780c */ /* 0x040fe20003f06070 */
[----:B--2--5:R-:W-:Y:S01]  /*0460*/  VIADD R2, R3, 0xffffffff ;  /* 0xffffffff03027836 */ /* 0x024fe20000000000 */
[C---:B------:R-:W-:Y:S01]  /*0470*/  ISETP.NE.U32.AND P3, PT, R36.reuse, RZ, PT ;  /* 0x000000ff2400720c */ /* 0x040fe20003f65070 */
[----:B------:R-:W2:Y:S01]  /*0480*/  LDCU UR6, c[0x0][0x374] ;  /* 0x00006e80ff0677ac */ /* 0x000ea20008000800 */
[----:B------:R-:W-:Y:S01]  /*0490*/  LEA R10, R36, UR8, 0x2 ;  /* 0x00000008240a7c11 */ /* 0x000fe2000f8e10ff */
[----:B----4-:R-:W-:Y:S01]  /*04a0*/  VIADD R11, R6, 0xffffffff ;  /* 0xffffffff060b7836 */ /* 0x010fe20000000000 */
[----:B------:R-:W4:Y:S01]  /*04b0*/  S2UR UR13, SR_CTAID.X ;  /* 0x00000000000d79c3 */ /* 0x000f220000002500 */
[----:B------:R-:W5:Y:S01]  /*04c0*/  LDCU.64 UR14, c[0x0][0x3c0] ;  /* 0x00007800ff0e77ac */ /* 0x000f620008000a00 */
[----:B------:R-:W-:Y:S01]  /*04d0*/  R2UR UR12, R4 ;  /* 0x00000000040c72ca */ /* 0x000fe200000e0000 */
[----:B------:R-:W-:Y:S04]  /*04e0*/  BSSY.RECONVERGENT B0, `(.L_x_6) ;  /* 0x0000011000007945 */ /* 0x000fe80003800200 */
[----:B------:R3:W-:Y:S01]  /*04f0*/  @!P0 STS [R10], RZ ;  /* 0x000000ff0a008388 */ /* 0x0007e20000000800 */
[----:B------:R-:W-:-:S03]  /*0500*/  NOP ;  /* 0x0000000000007918 */ /* 0x000fc60000000000 */
[----:B------:R3:W-:Y:S02]  /*0510*/  @!P3 STS [UR8+0x24], R2 ;  /* 0x00002402ff00b988 */ /* 0x0007e40008000808 */
[----:B--23--:R-:W-:Y:S02]  /*0520*/  UIMAD UR4, UR4, UR6, UR16 ;  /* 0x00000006040472a4 */ /* 0x00cfe4000f8e0210 */
[----:B------:R2:W-:Y:S02]  /*0530*/  @!P3 STS [UR8+0x20], R11 ;  /* 0x0000200bff00b988 */ /* 0x0005e40008000808 */
[----:B----4-:R-:W-:-:S04]  /*0540*/  UIMAD UR4, UR4, UR5, UR13 ;  /* 0x00000005040472a4 */ /* 0x010fc8000f8e020d */
[----:B------:R-:W-:-:S04]  /*0550*/  UIMAD UR4, UR4, 0x180, URZ ;  /* 0x00000180040478a4 */ /* 0x000fc8000f8e02ff */
[----:B-----5:R-:W-:-:S04]  /*0560*/  UIADD3 UR10, UP0, UPT, UR4, UR14, URZ ;  /* 0x0000000e040a7290 */ /* 0x020fc8000ff1e0ff */
[----:B------:R-:W-:Y:S01]  /*0570*/  ULEA.HI.X.SX32 UR11, UR4, UR15, 0x1, UP0 ;  /* 0x0000000f040b7291 */ /* 0x000fe200080f0eff */
[----:B--2---:R-:W-:Y:S11]  /*0580*/  @P3 BRA `(.L_x_7) ;  /* 0x0000000000183947 */ /* 0x004ff60003800000 */
[----:B------:R-:W2:Y:S01]  /*0590*/  LDS R3, [UR8+0x8] ;  /* 0x00000808ff037984 */ /* 0x000ea20008000800 */
[----:B------:R-:W3:Y:S01]  /*05a0*/  LDC.64 R8, c[0x0][0x380] ;  /* 0x0000e000ff087b82 */ /* 0x000ee20000000a00 */
[----:B------:R-:W-:Y:S02]  /*05b0*/  IMAD.MOV.U32 R4, RZ, RZ, 0x70 ;  /* 0x00000070ff047424 */ /* 0x000fe400078e00ff */
[----:B---3--:R3:W-:Y:S03]  /*05c0*/  STS.64 [UR8], R8 ;  /* 0x00000008ff007988 */ /* 0x0087e60008000a08 */
[----:B--2---:R-:W-:-:S05]  /*05d0*/  LOP3.LUT R3, R3, 0x10, R4, 0xd8, !PT ;  /* 0x0000001003037812 */ /* 0x004fca00078ed804 */
[----:B------:R3:W-:Y:S02]  /*05e0*/  STS [UR8+0x8], R3 ;  /* 0x00000803ff007988 */ /* 0x0007e40008000808 */
.L_x_7:
[----:B------:R-:W-:Y:S05]  /*05f0*/  BSYNC.RECONVERGENT B0 ;  /* 0x0000000000007941 */ /* 0x000fea0003800200 */
.L_x_6:
[----:B------:R-:W-:Y:S04]  /*0600*/  BSSY.RECONVERGENT B0, `(.L_x_8) ;  /* 0x000000a000007945 */ /* 0x000fe80003800200 */
[----:B------:R-:W-:Y:S05]  /*0610*/  @P3 BRA `(.L_x_9) ;  /* 0x0000000000203947 */ /* 0x000fea0003800000 */
[----:B---3--:R-:W2:Y:S01]  /*0620*/  LDS R3, [UR8+0x34] ;  /* 0x00003408ff037984 */ /* 0x008ea20008000800 */
[----:B------:R-:W-:Y:S02]  /*0630*/  IMAD.MOV.U32 R4, RZ, RZ, 0x3f000000 ;  /* 0x3f000000ff047424 */ /* 0x000fe400078e00ff */
[----:B------:R-:W-:Y:S01]  /*0640*/  @!P3 IMAD.MOV.U32 R5, RZ, RZ, 0x3f ;  /* 0x0000003fff05b424 */ /* 0x000fe200078e00ff */
[----:B------:R-:W3:Y:S02]  /*0650*/  @!P3 LDS R8, [UR8+0x38] ;  /* 0x00003808ff08b984 */ /* 0x000ee40008000800 */
[----:B--2---:R-:W-:Y:S02]  /*0660*/  LOP3.LUT R3, R3, 0xff000000, R4, 0xb8, !PT ;  /* 0xff00000003037812 */ /* 0x004fe400078eb804 */
[----:B---3--:R-:W-:-:S03]  /*0670*/  @!P3 LOP3.LUT R4, R8, 0xff, R5, 0xb8, !PT ;  /* 0x000000ff0804b812 */ /* 0x008fc600078eb805 */
[----:B------:R2:W-:Y:S04]  /*0680*/  STS [UR8+0x34], R3 ;  /* 0x00003403ff007988 */ /* 0x0005e80008000808 */
[----:B------:R2:W-:Y:S02]  /*0690*/  @!P3 STS [UR8+0x38], R4 ;  /* 0x00003804ff00b988 */ /* 0x0005e40008000808 */
.L_x_9:
[----:B------:R-:W-:Y:S05]  /*06a0*/  BSYNC.RECONVERGENT B0 ;  /* 0x0000000000007941 */ /* 0x000fea0003800200 */
.L_x_8:
[----:B------:R-:W-:Y:S04]  /*06b0*/  BSSY.RECONVERGENT B0, `(.L_x_10) ;  /* 0x000000e000007945 */ /* 0x000fe80003800200 */
[----:B------:R-:W-:Y:S05]  /*06c0*/  @P3 BRA `(.L_x_11) ;  /* 0x0000000000303947 */ /* 0x000fea0003800000 */
[----:B--2---:R-:W2:Y:S01]  /*06d0*/  LDS R4, [UR8+0x34] ;  /* 0x00003408ff047984 */ /* 0x004ea20008000800 */
[----:B------:R-:W4:Y:S03]  /*06e0*/  LDC.64 R12, c[0x0][0x3a8] ;  /* 0x0000ea00ff0c7b82 */ /* 0x000f260000000a00 */
[----:B---3--:R-:W3:Y:S01]  /*06f0*/  LDS R3, [UR8+0x1c] ;  /* 0x00001c08ff037984 */ /* 0x008ee20008000800 */
[C---:B----4-:R-:W-:Y:S01]  /*0700*/  SHF.L.U64.HI R8, R12.reuse, 0x1, R13 ;  /* 0x000000010c087819 */ /* 0x050fe2000001020d */
[----:B------:R-:W-:-:S03]  /*0710*/  IMAD.SHL.U32 R5, R12, 0x2, RZ ;  /* 0x000000020c057824 */ /* 0x000fc600078e00ff */
[--C-:B------:R-:W-:Y:S02]  /*0720*/  SHF.R.U32.HI R12, RZ, 0x4, R8.reuse ;  /* 0x00000004ff0c7819 */ /* 0x100fe40000011608 */
[----:B------:R-:W-:-:S05]  /*0730*/  SHF.R.U64 R5, R5, 0x4, R8 ;  /* 0x0000000405057819 */ /* 0x000fca0000001208 */
[----:B------:R4:W-:Y:S01]  /*0740*/  STS [UR8+0xc], R5 ;  /* 0x00000c05ff007988 */ /* 0x0009e20008000808 */
[----:B--2---:R-:W-:Y:S02]  /*0750*/  LOP3.LUT R4, R4, 0x7, RZ, 0xb8, !PT ;  /* 0x0000000704047812 */ /* 0x004fe400078eb8ff */
[----:B---3--:R-:W-:-:S03]  /*0760*/  LOP3.LUT R3, R3, 0xf, R12, 0xb8, !PT ;  /* 0x0000000f03037812 */ /* 0x008fc600078eb80c */
[----:B------:R4:W-:Y:S04]  /*0770*/  STS [UR8+0x34], R4 ;  /* 0x00003404ff007988 */ /* 0x0009e80008000808 */
[----:B------:R4:W-:Y:S02]  /*0780*/  STS [UR8+0x1c], R3 ;  /* 0x00001c03ff007988 */ /* 0x0009e40008000808 */
.L_x_11:
[----:B------:R-:W-:Y:S05]  /*0790*/  BSYNC.RECONVERGENT B0 ;  /* 0x0000000000007941 */ /* 0x000fea0003800200 */
.L_x_10:
[----:B------:R-:W-:Y:S04]  /*07a0*/  BSSY.RECONVERGENT B1, `(.L_x_12) ;  /* 0x000001a000017945 */ /* 0x000fe80003800200 */
[----:B------:R-:W-:Y:S04]  /*07b0*/  BSSY.RELIABLE B0, `(.L_x_13) ;  /* 0x0000015000007945 */ /* 0x000fe80003800100 */
[----:B------:R-:W-:Y:S05]  /*07c0*/  @P3 BRA `(.L_x_14) ;  /* 0x0000000000203947 */ /* 0x000fea0003800000 */
[----:B--234-:R-:W2:Y:S02]  /*07d0*/  LDS R3, [UR8+0x34] ;  /* 0x00003408ff037984 */ /* 0x01cea40008000800 */
[----:B--2---:R-:W-:-:S05]  /*07e0*/  LOP3.LUT R3, R3, 0x38, RZ, 0xb8, !PT ;  /* 0x0000003803037812 */ /* 0x004fca00078eb8ff */
[----:B------:R2:W-:Y:S01]  /*07f0*/  STS [UR8+0x34], R3 ;  /* 0x00003403ff007988 */ /* 0x0005e20008000808 */
[----:B------:R-:W-:Y:S05]  /*0800*/  @P3 BRA `(.L_x_15) ;  /* 0x0000000000203947 */ /* 0x000fea0003800000 */
[----:B--2---:R-:W2:Y:S01]  /*0810*/  LDS R3, [UR8+0x8] ;  /* 0x00000808ff037984 */ /* 0x004ea20008000800 */
[----:B------:R-:W-:-:S05]  /*0820*/  IMAD.MOV.U32 R4, RZ, RZ, 0x780 ;  /* 0x00000780ff047424 */ /* 0x000fca00078e00ff */
[----:B--2---:R-:W-:-:S05]  /*0830*/  LOP3.LUT R3, R3, 0x500, R4, 0xd8, !PT ;  /* 0x0000050003037812 */ /* 0x004fca00078ed804 */
[----:B------:R5:W-:Y:S02]  /*0840*/  STS [UR8+0x8], R3 ;  /* 0x00000803ff007988 */ /* 0x000be40008000808 */
.L_x_14:
[----:B------:R-:W-:Y:S05]  /*0850*/  @P3 BRA `(.L_x_16) ;  /* 0x0000000000283947 */ /* 0x000fea0003800000 */
[----:B--2345:R-:W2:Y:S02]  /*0860*/  LDS R3, [UR8+0x8] ;  /* 0x00000808ff037984 */ /* 0x03cea40008000800 */
[----:B--2---:R-:W-:-:S05]  /*0870*/  LOP3.LUT R3, R3, 0x1800, RZ, 0xb8, !PT ;  /* 0x0000180003037812 */ /* 0x004fca00078eb8ff */
[----:B------:R3:W-:Y:S02]  /*0880*/  STS [UR8+0x8], R3 ;  /* 0x00000803ff007988 */ /* 0x0007e40008000808 */
.L_x_15:
[----:B------:R-:W-:Y:S05]  /*0890*/  @P3 BREAK.RELIABLE B0 ;  /* 0x0000000000003942 */ /* 0x000fea0003800100 */
[----:B------:R-:W-:Y:S05]  /*08a0*/  @P3 BRA `(.L_x_17) ;  /* 0x0000000000243947 */ /* 0x000fea0003800000 */
[----:B------:R-:W4:Y:S01]  /*08b0*/  LDS R4, [UR8+0x8] ;  /* 0x00000808ff047984 */ /* 0x000f220008000800 */
[----:B--23--:R-:W-:-:S05]  /*08c0*/  IMAD.MOV.U32 R3, RZ, RZ, 0x6000 ;  /* 0x00006000ff037424 */ /* 0x00cfca00078e00ff */
[----:B----4-:R-:W-:-:S04]  /*08d0*/  LOP3.LUT R3, R4, 0x6000, R3, 0xd8, !PT ;  /* 0x0000600004037812 */ /* 0x010fc800078ed803 */
[----:B------:R-:W-:-:S05]  /*08e0*/  LOP3.LUT R3, R3, 0x400000, RZ, 0xb8, !PT ;  /* 0x0040000003037812 */ /* 0x000fca00078eb8ff */
[----:B------:R2:W-:Y:S02]  /*08f0*/  STS [UR8+0x8], R3 ;  /* 0x00000803ff007988 */ /* 0x0005e40008000808 */
.L_x_16:
[----:B------:R-:W-:Y:S05]  /*0900*/  BSYNC.RELIABLE B0 ;  /* 0x0000000000007941 */ /* 0x000fea0003800100 */
.L_x_13:
[----:B--2345:R-:W2:Y:S02]  /*0910*/  @!P3 LDS R3, [UR8+0x8] ;  /* 0x00000808ff03b984 */ /* 0x03cea40008000800 */
[----:B--2---:R-:W-:-:S05]  /*0920*/  @!P3 LOP3.LUT R3, R3, 0x8000, RZ, 0xb8, !PT ;  /* 0x000080000303b812 */ /* 0x004fca00078eb8ff */
[----:B------:R4:W-:Y:S02]  /*0930*/  @!P3 STS [UR8+0x8], R3 ;  /* 0x00000803ff00b988 */ /* 0x0009e40008000808 */
.L_x_17:
[----:B------:R-:W-:Y:S05]  /*0940*/  BSYNC.RECONVERGENT B1 ;  /* 0x0000000000017941 */ /* 0x000fea0003800200 */
.L_x_12:
[----:B------:R-:W-:Y:S05]  /*0950*/  WARPSYNC.ALL ;  /* 0x0000000000007948 */ /* 0x000fea0003800000 */
[----:B------:R-:W-:Y:S01]  /*0960*/  NOP ;  /* 0x0000000000007918 */ /* 0x000fe20000000000 */
[----:B--234-:R-:W2:Y:S02]  /*0970*/  LDC R3, c[0x0][0x39c] ;  /* 0x0000e700ff037b82 */ /* 0x01cea40000000800 */
[----:B--2---:R-:W-:Y:S01]  /*0980*/  VIADD R3, R3, 0xffffffff ;  /* 0xffffffff03037836 */ /* 0x004fe20000000000 */
[----:B------:R-:W-:Y:S06]  /*0990*/  @P0 BRA `(.L_x_18) ;  /* 0x0000000000300947 */ /* 0x000fec0003800000 */
[----:B------:R-:W2:Y:S01]  /*09a0*/  S2R R4, SR_LANEID ;  /* 0x0000000000047919 */ /* 0x000ea20000000000 */
[----:B------:R-:W-:Y:S05]  /*09b0*/  WARPSYNC.ALL ;  /* 0x0000000000007948 */ /* 0x000fea0003800000 */
[----:B------:R-:W-:Y:S01]  /*09c0*/  NOP ;  /* 0x0000000000007918 */ /* 0x000fe20000000000 */
[----:B--2---:R-:W-:-:S05]  /*09d0*/  IMAD.SHL.U32 R7, R4, 0x4, RZ ;  /* 0x0000000404077824 */ /* 0x004fca00078e00ff */
[----:B------:R-:W2:Y:S01]  /*09e0*/  LDS R9, [R7+UR8] ;  /* 0x0000000807097984 */ /* 0x000ea20008000800 */
[----:B------:R-:W-:-:S05]  /*09f0*/  IADD3 R4, P1, PT, R7, UR10, RZ ;  /* 0x0000000a07047c10 */ /* 0x000fca000ff3e0ff */
[----:B------:R-:W-:-:S05]  /*0a00*/  IMAD.X R5, RZ, RZ, UR11, P1 ;  /* 0x0000000bff057e24 */ /* 0x000fca00088e06ff */
[----:B--2---:R2:W3:Y:S01]  /*0a10*/  ATOMG.E.EXCH.STRONG.GPU PT, RZ, [R4], R9 ;  /* 0x0000000904ff73a8 */ /* 0x0044e200041ee100 */
[----:B------:R-:W-:-:S04]  /*0a20*/  DEPBAR {5,4,3,2,1,0} ;  /* 0x0000003f0000791a */ /* 0x000fc80000000000 */
[----:B------:R-:W4:Y:S02]  /*0a30*/  CCTL.E.C.LDCU.IV.DEEP [UR10] ;  /* 0x000000000a007540 */ /* 0x000f240009c08000 */
[----:B----4-:R2:W-:Y:S01]  /*0a40*/  UTMACCTL.IV [UR10] ;  /* 0x000000000a0079b9 */ /* 0x0105e20008000000 */
[----:B------:R-:W-:Y:S01]  /*0a50*/  NOP ;  /* 0x0000000000007918 */ /* 0x000fe20000000000 */
.L_x_18:
[----:B------:R-:W-:Y:S05]  /*0a60*/  @P0 BRA `(.L_x_19) ;  /* 0x00000000000c0947 */ /* 0x000fea0003800000 */
[----:B------:R0:W-:Y:S01]  /*0a70*/  UTMACMDFLUSH ;  /* 0x00000000000079b7 */ /* 0x0001e20000000000 */
[----:B------:R-:W-:Y:S05]  /*0a80*/  @P0 BRA `(.L_x_19) ;  /* 0x0000000000040947 */ /* 0x000fea0003800000 */
[----:B------:R-:W-:-:S04]  /*0a90*/  DEPBAR.LE SB0, 0x0 ;  /* 0x000080000000791a */ /* 0x000fc80000000000 */
.L_x_19:
[----:B------:R-:W-:Y:S05]  /*0aa0*/  WARPSYNC.ALL ;  /* 0x0000000000007948 */ /* 0x000fea0003800000 */
[----:B------:R-:W-:Y:S01]  /*0ab0*/  NOP ;  /* 0x0000000000007918 */ /* 0x000fe20000000000 */
[----:B---3--:R-:W-:Y:S06]  /*0ac0*/  BAR.SYNC.DEFER_BLOCKING 0x0 ;  /* 0x0000000000007b1d */ /* 0x008fec0000010000 */
[----:B------:R-:W-:Y:S02]  /*0ad0*/  BSSY.RECONVERGENT B1, `(.L_x_20) ;  /* 0x000000b000017945 */ /* 0x000fe40003800200 */
[----:B------:R-:W-:Y:S06]  /*0ae0*/  BAR.SYNC.DEFER_BLOCKING 0x0 ;  /* 0x0000000000007b1d */ /* 0x000fec0000010000 */
[----:B------:R3:W-:Y:S01]  /*0af0*/  @!P0 STS [R10], RZ ;  /* 0x000000ff0a008388 */ /* 0x0007e20000000800 */
[----:B------:R-:W-:Y:S01]  /*0b00*/  NOP ;  /* 0x0000000000007918 */ /* 0x000fe20000000000 */
[----:B------:R-:W-:Y:S05]  /*0b10*/  @P3 BRA `(.L_x_21) ;  /* 0x0000000000183947 */ /* 0x000fea0003800000 */
[----:B--2---:R-:W2:Y:S01]  /*0b20*/  LDS R4, [UR8+0x8] ;  /* 0x00000808ff047984 */ /* 0x004ea20008000800 */
[----:B------:R-:W4:Y:S01]  /*0b30*/  LDC.64 R8, c[0x0][0x388] ;  /* 0x0000e200ff087b82 */ /* 0x000f220000000a00 */
[----:B------:R-:W-:Y:S02]  /*0b40*/  IMAD.MOV.U32 R5, RZ, RZ, 0x70 ;  /* 0x00000070ff057424 */ /* 0x000fe400078e00ff */
[----:B----4-:R4:W-:Y:S03]  /*0b50*/  STS.64 [UR8], R8 ;  /* 0x00000008ff007988 */ /* 0x0109e60008000a08 */
[----:B--2---:R-:W-:-:S05]  /*0b60*/  LOP3.LUT R4, R4, 0x10, R5, 0xd8, !PT ;  /* 0x0000001004047812 */ /* 0x004fca00078ed805 */
[----:B------:R4:W-:Y:S02]  /*0b70*/  STS [UR8+0x8], R4 ;  /* 0x00000804ff007988 */ /* 0x0009e40008000808 */
.L_x_21:
[----:B--2---:R-:W-:Y:S05]  /*0b80*/  BSYNC.RECONVERGENT B1 ;  /* 0x0000000000017941 */ /* 0x004fea0003800200 */
.L_x_20:
[----:B------:R-:W-:Y:S04]  /*0b90*/  BSSY.RECONVERGENT B1, `(.L_x_22) ;  /* 0x000000a000017945 */ /* 0x000fe80003800200 */
[----:B------:R-:W-:Y:S05]  /*0ba0*/  @P3 BRA `(.L_x_23) ;  /* 0x0000000000203947 */ /* 0x000fea0003800000 */
[----:B----4-:R-:W2:Y:S01]  /*0bb0*/  LDS R4, [UR8+0x34] ;  /* 0x00003408ff047984 */ /* 0x010ea20008000800 */
[----:B------:R-:W-:Y:S02]  /*0bc0*/  IMAD.MOV.U32 R7, RZ, RZ, 0x3f000000 ;  /* 0x3f000000ff077424 */ /* 0x000fe400078e00ff */
[----:B------:R-:W-:Y:S01]  /*0bd0*/  @!P3 IMAD.MOV.U32 R5, RZ, RZ, 0x7f ;  /* 0x0000007fff05b424 */ /* 0x000fe200078e00ff */
[----:B------:R-:W4:Y:S02]  /*0be0*/  @!P3 LDS R8, [UR8+0x38] ;  /* 0x00003808ff08b984 */ /* 0x000f240008000800 */
[----:B--2---:R-:W-:Y:S02]  /*0bf0*/  LOP3.LUT R4, R4, 0xff000000, R7, 0xb8, !PT ;  /* 0xff00000004047812 */ /* 0x004fe400078eb807 */
[----:B----4-:R-:W-:-:S03]  /*0c00*/  @!P3 LOP3.LUT R5, R8, 0xff, R5, 0xb8, !PT ;  /* 0x000000ff0805b812 */ /* 0x010fc600078eb805 */
[----:B------:R2:W-:Y:S04]  /*0c10*/  STS [UR8+0x34], R4 ;  /* 0x00003404ff007988 */ /* 0x0005e80008000808 */
[----:B------:R2:W-:Y:S02]  /*0c20*/  @!P3 STS [UR8+0x38], R5 ;  /* 0x00003805ff00b988 */ /* 0x0005e40008000808 */
.L_x_23:
[----:B------:R-:W-:Y:S05]  /*0c30*/  BSYNC.RECONVERGENT B1 ;  /* 0x0000000000017941 */ /* 0x000fea0003800200 */
.L_x_22:
[----:B------:R-:W-:Y:S04]  /*0c40*/  BSSY.RECONVERGENT B1, `(.L_x_24) ;  /* 0x0000004000017945 */ /* 0x000fe80003800200 */
[----:B------:R-:W-:Y:S05]  /*0c50*/  @P3 BRA `(.L_x_25) ;  /* 0x0000000000083947 */ /* 0x000fea0003800000 */
[----:B------:R5:W-:Y:S04]  /*0c60*/  STS [UR8+0x24], R11 ;  /* 0x0000240bff007988 */ /* 0x000be80008000808 */
[----:B------:R5:W-:Y:S02]  /*0c70*/  STS [UR8+0x20], R3 ;  /* 0x00002003ff007988 */ /* 0x000be40008000808 */
.L_x_25:
[----:B------:R-:W-:Y:S05]  /*0c80*/  BSYNC.RECONVERGENT B1 ;  /* 0x0000000000017941 */ /* 0x000fea0003800200 */
.L_x_24:
[----:B------:R-:W-:Y:S04]  /*0c90*/  BSSY.RECONVERGENT B1, `(.L_x_26) ;  /* 0x000000e000017945 */ /* 0x000fe80003800200 */
[----:B------:R-:W-:Y:S05]  /*0ca0*/  @P3 BRA `(.L_x_27) ;  /* 0x0000000000303947 */ /* 0x000fea0003800000 */
[----:B--2---:R-:W2:Y:S01]  /*0cb0*/  LDS R5, [UR8+0x34] ;  /* 0x00003408ff057984 */ /* 0x004ea20008000800 */
[----:B------:R-:W3:Y:S03]  /*0cc0*/  LDC.64 R12, c[0x0][0x3b0] ;  /* 0x0000ec00ff0c7b82 */ /* 0x000ee60000000a00 */
[----:B----4-:R-:W4:Y:S01]  /*0cd0*/  LDS R4, [UR8+0x1c] ;  /* 0x00001c08ff047984 */ /* 0x010f220008000800 */
[C---:B---3--:R-:W-:Y:S01]  /*0ce0*/  SHF.L.U64.HI R8, R12.reuse, 0x1, R13 ;  /* 0x000000010c087819 */ /* 0x048fe2000001020d */
[----:B------:R-:W-:-:S03]  /*0cf0*/  IMAD.SHL.U32 R7, R12, 0x2, RZ ;  /* 0x000000020c077824 */ /* 0x000fc600078e00ff */
[--C-:B------:R-:W-:Y:S02]  /*0d00*/  SHF.R.U32.HI R9, RZ, 0x4, R8.reuse ;  /* 0x00000004ff097819 */ /* 0x100fe40000011608 */
[----:B------:R-:W-:-:S05]  /*0d10*/  SHF.R.U64 R7, R7, 0x4, R8 ;  /* 0x0000000407077819 */ /* 0x000fca0000001208 */
[----:B------:R3:W-:Y:S01]  /*0d20*/  STS [UR8+0xc], R7 ;  /* 0x00000c07ff007988 */ /* 0x0007e20008000808 */
[----:B--2---:R-:W-:Y:S02]  /*0d30*/  LOP3.LUT R5, R5, 0x7, RZ, 0xb8, !PT ;  /* 0x0000000705057812 */ /* 0x004fe400078eb8ff */
[----:B----4-:R-:W-:-:S03]  /*0d40*/  LOP3.LUT R4, R4, 0xf, R9, 0xb8, !PT ;  /* 0x0000000f04047812 */ /* 0x010fc600078eb809 */
[----:B------:R3:W-:Y:S04]  /*0d50*/  STS [UR8+0x34], R5 ;  /* 0x00003405ff007988 */ /* 0x0007e80008000808 */
[----:B------:R3:W-:Y:S02]  /*0d60*/  STS [UR8+0x1c], R4 ;  /* 0x00001c04ff007988 */ /* 0x0007e40008000808 */
.L_x_27:
[----:B------:R-:W-:Y:S05]  /*0d70*/  BSYNC.RECONVERGENT B1 ;  /* 0x0000000000017941 */ /* 0x000fea0003800200 */
.L_x_26:
        /* <DEDUP_REMOVED lines=11> */
.L_x_30:
[----:B------:R-:W-:Y:S05]  /*0e30*/  @P3 BRA `(.L_x_32) ;  /* 0x0000000000283947 */ /* 0x000fea0003800000 */
[----:B--234-:R-:W2:Y:S02]  /*0e40*/  LDS R4, [UR8+0x8] ;  /* 0x00000808ff047984 */ /* 0x01cea40008000800 */
[----:B--2---:R-:W-:-:S05]  /*0e50*/  LOP3.LUT R4, R4, 0x1800, RZ, 0xb8, !PT ;  /* 0x0000180004047812 */ /* 0x004fca00078eb8ff */
[----:B------:R3:W-:Y:S02]  /*0e60*/  STS [UR8+0x8], R4 ;  /* 0x00000804ff007988 */ /* 0x0007e40008000808 */
.L_x_31:
[----:B------:R-:W-:Y:S05]  /*0e70*/  @P3 BREAK.RELIABLE B1 ;  /* 0x0000000000013942 */ /* 0x000fea0003800100 */
[----:B------:R-:W-:Y:S05]  /*0e80*/  @P3 BRA `(.L_x_33) ;  /* 0x0000000000243947 */ /* 0x000fea0003800000 */
[----:B--23--:R-:W2:Y:S01]  /*0e90*/  LDS R4, [UR8+0x8] ;  /* 0x00000808ff047984 */ /* 0x00cea20008000800 */
[----:B------:R-:W-:-:S05]  /*0ea0*/  IMAD.MOV.U32 R5, RZ, RZ, 0x6000 ;  /* 0x00006000ff057424 */ /* 0x000fca00078e00ff */
[----:B--2---:R-:W-:-:S04]  /*0eb0*/  LOP3.LUT R4, R4, 0x6000, R5, 0xd8, !PT ;  /* 0x0000600004047812 */ /* 0x004fc800078ed805 */
[----:B------:R-:W-:-:S05]  /*0ec0*/  LOP3.LUT R4, R4, 0x400000, RZ, 0xb8, !PT ;  /* 0x0040000004047812 */ /* 0x000fca00078eb8ff */
[----:B------:R2:W-:Y:S02]  /*0ed0*/  STS [UR8+0x8], R4 ;  /* 0x00000804ff007988 */ /* 0x0005e40008000808 */
.L_x_32:
[----:B------:R-:W-:Y:S05]  /*0ee0*/  BSYNC.RELIABLE B1 ;  /* 0x0000000000017941 */ /* 0x000fea0003800100 */
.L_x_29:
[----:B--234-:R-:W2:Y:S02]  /*0ef0*/  @!P3 LDS R4, [UR8+0x8] ;  /* 0x00000808ff04b984 */ /* 0x01cea40008000800 */
[----:B--2---:R-:W-:-:S05]  /*0f00*/  @!P3 LOP3.LUT R4, R4, 0x8000, RZ, 0xb8, !PT ;  /* 0x000080000404b812 */ /* 0x004fca00078eb8ff */
[----:B------:R4:W-:Y:S02]  /*0f10*/  @!P3 STS [UR8+0x8], R4 ;  /* 0x00000804ff00b988 */ /* 0x0009e40008000808 */
.L_x_33:
[----:B------:R-:W-:Y:S05]  /*0f20*/  BSYNC.RECONVERGENT B2 ;  /* 0x0000000000027941 */ /* 0x000fea0003800200 */
.L_x_28:
[----:B------:R-:W-:Y:S05]  /*0f30*/  WARPSYNC.ALL ;  /* 0x0000000000007948 */ /* 0x000fea0003800000 */
[----:B------:R-:W-:Y:S01]  /*0f40*/  NOP ;  /* 0x0000000000007918 */ /* 0x000fe20000000000 */
[----:B------:R-:W-:-:S04]  /*0f50*/  UIADD3 UR5, UPT, UPT, UR4, 0x80, URZ ;  /* 0x0000008004057890 */ /* 0x000fc8000fffe0ff */
[----:B------:R-:W-:-:S04]  /*0f60*/  UIADD3 UR32, UP0, UPT, UR5, UR14, URZ ;  /* 0x0000000e05207290 */ /* 0x000fc8000ff1e0ff */
[----:B------:R-:W-:Y:S01]  /*0f70*/  ULEA.HI.X.SX32 UR33, UR5, UR15, 0x1, UP0 ;  /* 0x0000000f05217291 */ /* 0x000fe200080f0eff */
[----:B------:R-:W-:Y:S11]  /*0f80*/  @P0 BRA `(.L_x_34) ;  /* 0x0000000000300947 */ /* 0x000ff60003800000 */
[----:B--234-:R-:W2:Y:S01]  /*0f90*/  S2R R4, SR_LANEID ;  /* 0x0000000000047919 */ /* 0x01cea20000000000 */
        /* <DEDUP_REMOVED lines=11> */
.L_x_34:
[----:B------:R-:W-:Y:S05]  /*1050*/  @P0 BRA `(.L_x_35) ;  /* 0x00000000000c0947 */ /* 0x000fea0003800000 */
[----:B------:R0:W-:Y:S01]  /*1060*/  UTMACMDFLUSH ;  /* 0x00000000000079b7 */ /* 0x0001e20000000000 */
[----:B------:R-:W-:Y:S05]  /*1070*/  @P0 BRA `(.L_x_35) ;  /* 0x0000000000040947 */ /* 0x000fea0003800000 */
[----:B------:R-:W-:-:S04]  /*1080*/  DEPBAR.LE SB0, 0x0 ;  /* 0x000080000000791a */ /* 0x000fc80000000000 */
.L_x_35:
        /* <DEDUP_REMOVED lines=8> */
[----:B--2-4-:R-:W2:Y:S01]  /*1110*/  LDS R4, [UR8+0x8] ;  /* 0x00000808ff047984 */ /* 0x014ea20008000800 */
[----:B------:R-:W4:Y:S01]  /*1120*/  LDC.64 R8, c[0x0][0x390] ;  /* 0x0000e400ff087b82 */ /* 0x000f220000000a00 */
[----:B------:R-:W-:Y:S02]  /*1130*/  IMAD.MOV.U32 R5, RZ, RZ, 0x70 ;  /* 0x00000070ff057424 */ /* 0x000fe400078e00ff */
[----:B----4-:R4:W-:Y:S03]  /*1140*/  STS.64 [UR8], R8 ;  /* 0x00000008ff007988 */ /* 0x0109e60008000a08 */
[----:B--2---:R-:W-:-:S05]  /*1150*/  LOP3.LUT R4, R4, 0x10, R5, 0xd8, !PT ;  /* 0x0000001004047812 */ /* 0x004fca00078ed805 */
[----:B------:R4:W-:Y:S02]  /*1160*/  STS [UR8+0x8], R4 ;  /* 0x00000804ff007988 */ /* 0x0009e40008000808 */
.L_x_37:
[----:B--2---:R-:W-:Y:S05]  /*1170*/  BSYNC.RECONVERGENT B2 ;  /* 0x0000000000027941 */ /* 0x004fea0003800200 */
.L_x_36:
[----:B------:R-:W-:Y:S04]  /*1180*/  BSSY.RECONVERGENT B3, `(.L_x_38) ;  /* 0x0000011000037945 */ /* 0x000fe80003800200 */
[----:B------:R-:W-:Y:S04]  /*1190*/  BSSY.RELIABLE B2, `(.L_x_39) ;  /* 0x000000e000027945 */ /* 0x000fe80003800100 */
[----:B------:R-:W-:Y:S05]  /*11a0*/  @P3 BRA `(.L_x_40) ;  /* 0x0000000000243947 */ /* 0x000fea0003800000 */
[----:B----4-:R-:W2:Y:S01]  /*11b0*/  LDS R4, [UR8+0x34] ;  /* 0x00003408ff047984 */ /* 0x010ea20008000800 */
[----:B------:R-:W-:-:S05]  /*11c0*/  IMAD.MOV.U32 R5, RZ, RZ, 0x3f000000 ;  /* 0x3f000000ff057424 */ /* 0x000fca00078e00ff */
[----:B--2---:R-:W-:-:S05]  /*11d0*/  LOP3.LUT R4, R4, 0xff000000, R5, 0xb8, !PT ;  /* 0xff00000004047812 */ /* 0x004fca00078eb805 */
[----:B------:R2:W-:Y:S01]  /*11e0*/  STS [UR8+0x34], R4 ;  /* 0x00003404ff007988 */ /* 0x0005e20008000808 */
[----:B------:R-:W-:Y:S05]  /*11f0*/  @P3 BRA `(.L_x_41) ;  /* 0x00000000001c3947 */ /* 0x000fea0003800000 */
[----:B--2---:R-:W2:Y:S01]  /*1200*/  LDS R4, [UR8+0x38] ;  /* 0x00003808ff047984 */ /* 0x004ea20008000800 */
[----:B------:R-:W-:-:S05]  /*1210*/  IMAD.MOV.U32 R5, RZ, RZ, 0x3f ;  /* 0x0000003fff057424 */ /* 0x000fca00078e00ff */
[----:B--2---:R-:W-:-:S05]  /*1220*/  LOP3.LUT R4, R4, 0xff, R5, 0xb8, !PT ;  /* 0x000000ff04047812 */ /* 0x004fca00078eb805 */
[----:B------:R2:W-:Y:S02]  /*1230*/  STS [UR8+0x38], R4 ;  /* 0x00003804ff007988 */ /* 0x0005e40008000808 */
.L_x_40:
[----:B------:R-:W-:Y:S05]  /*1240*/  @P3 BREAK.RELIABLE B2 ;  /* 0x0000000000023942 */ /* 0x000fea0003800100 */
[----:B------:R-:W-:Y:S05]  /*1250*/  @P3 BRA `(.L_x_42) ;  /* 0x00000000000c3947 */ /* 0x000fea0003800000 */
[----:B------:R2:W-:Y:S02]  /*1260*/  STS [UR8+0x20], R3 ;  /* 0x00002003ff007988 */ /* 0x0005e40008000808 */
.L_x_41:
[----:B------:R-:W-:Y:S05]  /*1270*/  BSYNC.RELIABLE B2 ;  /* 0x0000000000027941 */ /* 0x000fea0003800100 */
.L_x_39:
[----:B------:R2:W-:Y:S02]  /*1280*/  @!P3 STS [UR8+0x24], R2 ;  /* 0x00002402ff00b988 */ /* 0x0005e40008000808 */
.L_x_42:
[----:B------:R-:W-:Y:S05]  /*1290*/  BSYNC.RECONVERGENT B3 ;  /* 0x0000000000037941 */ /* 0x000fea0003800200 */
.L_x_38:
[----:B------:R-:W-:Y:S05]  /*12a0*/  WARPSYNC.ALL ;  /* 0x0000000000007948 */ /* 0x000fea0003800000 */
[----:B------:R-:W-:Y:S01]  /*12b0*/  NOP ;  /* 0x0000000000007918 */ /* 0x000fe20000000000 */
[----:B------:R-:W-:Y:S04]  /*12c0*/  BSSY.RECONVERGENT B3, `(.L_x_43) ;  /* 0x000000e000037945 */ /* 0x000fe80003800200 */
[----:B------:R-:W-:Y:S05]  /*12d0*/  @P3 BRA `(.L_x_44) ;  /* 0x0000000000303947 */ /* 0x000fea0003800000 */
[----:B--2--5:R-:W2:Y:S01]  /*12e0*/  LDS R3, [UR8+0x34] ;  /* 0x00003408ff037984 */ /* 0x024ea20008000800 */
[----:B----4-:R-:W4:Y:S03]  /*12f0*/  LDC.64 R4, c[0x0][0x3b8] ;  /* 0x0000ee00ff047b82 */ /* 0x010f260000000a00 */
[----:B------:R-:W5:Y:S01]  /*1300*/  LDS R2, [UR8+0x1c] ;  /* 0x00001c08ff027984 */ /* 0x000f620008000800 */
[C---:B----4-:R-:W-:Y:S01]  /*1310*/  SHF.L.U64.HI R5, R4.reuse, 0x1, R5 ;  /* 0x0000000104057819 */ /* 0x050fe20000010205 */
[----:B------:R-:W-:-:S03]  /*1320*/  IMAD.SHL.U32 R4, R4, 0x2, RZ ;  /* 0x0000000204047824 */ /* 0x000fc600078e00ff */
[--C-:B------:R-:W-:Y:S02]  /*1330*/  SHF.R.U32.HI R7, RZ, 0x4, R5.reuse ;  /* 0x00000004ff077819 */ /* 0x100fe40000011605 */
[----:B------:R-:W-:-:S05]  /*1340*/  SHF.R.U64 R4, R4, 0x4, R5 ;  /* 0x0000000404047819 */ /* 0x000fca0000001205 */
[----:B------:R4:W-:Y:S01]  /*1350*/  STS [UR8+0xc], R4 ;  /* 0x00000c04ff007988 */ /* 0x0009e20008000808 */
[----:B--2---:R-:W-:Y:S02]  /*1360*/  LOP3.LUT R3, R3, 0x7, RZ, 0xb8, !PT ;  /* 0x0000000703037812 */ /* 0x004fe400078eb8ff */
[----:B-----5:R-:W-:-:S03]  /*1370*/  LOP3.LUT R2, R2, 0xf, R7, 0xb8, !PT ;  /* 0x0000000f02027812 */ /* 0x020fc600078eb807 */
[----:B------:R4:W-:Y:S04]  /*1380*/  STS [UR8+0x34], R3 ;  /* 0x00003403ff007988 */ /* 0x0009e80008000808 */
[----:B------:R4:W-:Y:S02]  /*1390*/  STS [UR8+0x1c], R2 ;  /* 0x00001c02ff007988 */ /* 0x0009e40008000808 */
.L_x_44:
[----:B------:R-:W-:Y:S05]  /*13a0*/  BSYNC.RECONVERGENT B3 ;  /* 0x0000000000037941 */ /* 0x000fea0003800200 */
.L_x_43:
[----:B------:R-:W-:Y:S04]  /*13b0*/  BSSY.RECONVERGENT B4, `(.L_x_45) ;  /* 0x000001a000047945 */ /* 0x000fe80003800200 */
[----:B------:R-:W-:Y:S04]  /*13c0*/  BSSY.RELIABLE B3, `(.L_x_46) ;  /* 0x0000015000037945 */ /* 0x000fe80003800100 */
[----:B------:R-:W-:Y:S05]  /*13d0*/  @P3 BRA `(.L_x_47) ;  /* 0x0000000000203947 */ /* 0x000fea0003800000 */
[----:B--2-4-:R-:W2:Y:S02]  /*13e0*/  LDS R2, [UR8+0x34] ;  /* 0x00003408ff027984 */ /* 0x014ea40008000800 */
[----:B--2---:R-:W-:-:S05]  /*13f0*/  LOP3.LUT R2, R2, 0x38, RZ, 0xb8, !PT ;  /* 0x0000003802027812 */ /* 0x004fca00078eb8ff */
[----:B------:R2:W-:Y:S01]  /*1400*/  STS [UR8+0x34], R2 ;  /* 0x00003402ff007988 */ /* 0x0005e20008000808 */
[----:B------:R-:W-:Y:S05]  /*1410*/  @P3 BRA `(.L_x_48) ;  /* 0x0000000000203947 */ /* 0x000fea0003800000 */
[----:B--2---:R-:W2:Y:S01]  /*1420*/  LDS R2, [UR8+0x8] ;  /* 0x00000808ff027984 */ /* 0x004ea20008000800 */
[----:B-----5:R-:W-:-:S05]  /*1430*/  IMAD.MOV.U32 R3, RZ, RZ, 0x780 ;  /* 0x00000780ff037424 */ /* 0x020fca00078e00ff */
[----:B--2---:R-:W-:-:S05]  /*1440*/  LOP3.LUT R2, R2, 0x500, R3, 0xd8, !PT ;  /* 0x0000050002027812 */ /* 0x004fca00078ed803 */
[----:B------:R2:W-:Y:S02]  /*1450*/  STS [UR8+0x8], R2 ;  /* 0x00000802ff007988 */ /* 0x0005e40008000808 */
.L_x_47:
[----:B------:R-:W-:Y:S05]  /*1460*/  @P3 BRA `(.L_x_49) ;  /* 0x0000000000283947 */ /* 0x000fea0003800000 */
[----:B--2-4-:R-:W2:Y:S02]  /*1470*/  LDS R2, [UR8+0x8] ;  /* 0x00000808ff027984 */ /* 0x014ea40008000800 */
[----:B--2---:R-:W-:-:S05]  /*1480*/  LOP3.LUT R2, R2, 0x1800, RZ, 0xb8, !PT ;  /* 0x0000180002027812 */ /* 0x004fca00078eb8ff */
[----:B------:R4:W-:Y:S02]  /*1490*/  STS [UR8+0x8], R2 ;  /* 0x00000802ff007988 */ /* 0x0009e40008000808 */
.L_x_48:
[----:B------:R-:W-:Y:S05]  /*14a0*/  @P3 BREAK.RELIABLE B3 ;  /* 0x0000000000033942 */ /* 0x000fea0003800100 */
[----:B------:R-:W-:Y:S05]  /*14b0*/  @P3 BRA `(.L_x_50) ;  /* 0x0000000000243947 */ /* 0x000fea0003800000 */
[----:B--2-4-:R-:W2:Y:S01]  /*14c0*/  LDS R2, [UR8+0x8] ;  /* 0x00000808ff027984 */ /* 0x014ea20008000800 */
[----:B-----5:R-:W-:-:S05]  /*14d0*/  IMAD.MOV.U32 R3, RZ, RZ, 0x6000 ;  /* 0x00006000ff037424 */ /* 0x020fca00078e00ff */
[----:B--2---:R-:W-:-:S04]  /*14e0*/  LOP3.LUT R2, R2, 0x6000, R3, 0xd8, !PT ;  /* 0x0000600002027812 */ /* 0x004fc800078ed803 */
[----:B------:R-:W-:-:S05]  /*14f0*/  LOP3.LUT R2, R2, 0x400000, RZ, 0xb8, !PT ;  /* 0x0040000002027812 */ /* 0x000fca00078eb8ff */
[----:B------:R2:W-:Y:S02]  /*1500*/  STS [UR8+0x8], R2 ;  /* 0x00000802ff007988 */ /* 0x0005e40008000808 */
.L_x_49:
[----:B------:R-:W-:Y:S05]  /*1510*/  BSYNC.RELIABLE B3 ;  /* 0x0000000000037941 */ /* 0x000fea0003800100 */
.L_x_46:
[----:B--2-4-:R-:W2:Y:S02]  /*1520*/  @!P3 LDS R2, [UR8+0x8] ;  /* 0x00000808ff02b984 */ /* 0x014ea40008000800 */
[----:B--2---:R-:W-:-:S05]  /*1530*/  @!P3 LOP3.LUT R2, R2, 0x8000, RZ, 0xb8, !PT ;  /* 0x000080000202b812 */ /* 0x004fca00078eb8ff */
[----:B------:R2:W-:Y:S02]  /*1540*/  @!P3 STS [UR8+0x8], R2 ;  /* 0x00000802ff00b988 */ /* 0x0005e40008000808 */
.L_x_50:
[----:B------:R-:W-:Y:S05]  /*1550*/  BSYNC.RECONVERGENT B4 ;  /* 0x0000000000047941 */ /* 0x000fea0003800200 */
.L_x_45:
[----:B------:R-:W-:Y:S05]  /*1560*/  WARPSYNC.ALL ;  /* 0x0000000000007948 */ /* 0x000fea0003800000 */
[----:B------:R-:W-:Y:S01]  /*1570*/  NOP ;  /* 0x0000000000007918 */ /* 0x000fe20000000000 */
[----:B------:R-:W-:-:S04]  /*1580*/  UIADD3 UR4, UPT, UPT, UR4, 0x100, URZ ;  /* 0x0000010004047890 */ /* 0x000fc8000fffe0ff */
[----:B------:R-:W-:-:S04]  /*1590*/  UIADD3 UR14, UP0, UPT, UR4, UR14, URZ ;  /* 0x0000000e040e7290 */ /* 0x000fc8000ff1e0ff */
[----:B------:R-:W-:Y:S01]  /*15a0*/  ULEA.HI.X.SX32 UR15, UR4, UR15, 0x1, UP0 ;  /* 0x0000000f040f7291 */ /* 0x000fe200080f0eff */
[----:B------:R-:W-:Y:S11]  /*15b0*/  @P0 BRA `(.L_x_51) ;  /* 0x0000000000300947 */ /* 0x000ff60003800000 */
[----:B--2-4-:R-:W2:Y:S01]  /*15c0*/  S2R R2, SR_LANEID ;  /* 0x0000000000027919 */ /* 0x014ea20000000000 */
[----:B------:R-:W-:Y:S05]  /*15d0*/  WARPSYNC.ALL ;  /* 0x0000000000007948 */ /* 0x000fea0003800000 */
[----:B------:R-:W-:Y:S01]  /*15e0*/  NOP ;  /* 0x0000000000007918 */ /* 0x000fe20000000000 */
[----:B--2---:R-:W-:-:S05]  /*15f0*/  IMAD.SHL.U32 R4, R2, 0x4, RZ ;  /* 0x0000000402047824 */ /* 0x004fca00078e00ff */
[----:B------:R-:W2:Y:S01]  /*1600*/  LDS R5, [R4+UR8] ;  /* 0x0000000804057984 */ /* 0x000ea20008000800 */
[----:B------:R-:W-:-:S05]  /*1610*/  IADD3 R2, P1, PT, R4, UR14, RZ ;  /* 0x0000000e04027c10 */ /* 0x000fca000ff3e0ff */
[----:B-----5:R-:W-:-:S05]  /*1620*/  IMAD.X R3, RZ, RZ, UR15, P1 ;  /* 0x0000000fff037e24 */ /* 0x020fca00088e06ff */
[----:B--2---:R2:W4:Y:S01]  /*1630*/  ATOMG.E.EXCH.STRONG.GPU PT, RZ, [R2], R5 ;  /* 0x0000000502ff73a8 */ /* 0x00452200041ee100 */
[----:B------:R-:W-:-:S04]  /*1640*/  DEPBAR {5,4,3,2,1,0} ;  /* 0x0000003f0000791a */ /* 0x000fc80000000000 */
[----:B------:R-:W5:Y:S02]  /*1650*/  CCTL.E.C.LDCU.IV.DEEP [UR14] ;  /* 0x000000000e007540 */ /* 0x000f640009c08000 */
[----:B-----5:R2:W-:Y:S01]  /*1660*/  UTMACCTL.IV [UR14] ;  /* 0x000000000e0079b9 */ /* 0x0205e20008000000 */
[----:B------:R-:W-:Y:S01]  /*1670*/  NOP ;  /* 0x0000000000007918 */ /* 0x000fe20000000000 */
.L_x_51:
[----:B------:R-:W-:Y:S05]  /*1680*/  @P0 BRA `(.L_x_52) ;  /* 0x00000000000c0947 */ /* 0x000fea0003800000 */
[----:B------:R0:W-:Y:S01]  /*1690*/  UTMACMDFLUSH ;  /* 0x00000000000079b7 */ /* 0x0001e20000000000 */
[----:B------:R-:W-:Y:S05]  /*16a0*/  @P0 BRA `(.L_x_52) ;  /* 0x0000000000040947 */ /* 0x000fea0003800000 */
[----:B------:R-:W-:-:S04]  /*16b0*/  DEPBAR.LE SB0, 0x0 ;  /* 0x000080000000791a */ /* 0x000fc80000000000 */
.L_x_52:
[----:B------:R-:W-:Y:S05]  /*16c0*/  WARPSYNC.ALL ;  /* 0x0000000000007948 */ /* 0x000fea0003800000 */
[----:B------:R-:W-:Y:S01]  /*16d0*/  NOP ;  /* 0x0000000000007918 */ /* 0x000fe20000000000 */
[----:B----4-:R-:W-:Y:S01]  /*16e0*/  BAR.SYNC.DEFER_BLOCKING 0x0 ;  /* 0x0000000000007b1d */ /* 0x010fe20000010000 */
[----:B--2---:R-:W-:Y:S01]  /*16f0*/  SHF.R.U32.HI R2, RZ, 0x5, R0 ;  /* 0x00000005ff027819 */ /* 0x004fe20000011600 */
[----:B------:R-:W-:Y:S01]  /*1700*/  UIADD3 UR7, UPT, UPT, UR8, 0x10010, URZ ;  /* 0x0001001008077890 */ /* 0x000fe2000fffe0ff */
[----:B------:R-:W-:Y:S01]  /*1710*/  ISETP.GE.AND P0, PT, R6, 0x1, PT ;  /* 0x000000010600780c */ /* 0x000fe20003f06270 */
[----:B------:R-:W-:Y:S01]  /*1720*/  USHF.L.U32 UR23, UR13, 0x6, URZ ;  /* 0x000000060d177899 */ /* 0x000fe200080006ff */
[----:B------:R-:W-:Y:S01]  /*1730*/  R2UR UR9, R2 ;  /* 0x00000000020972ca */ /* 0x000fe200000e0000 */
[----:B------:R-:W-:Y:S01]  /*1740*/  VOTEU.ALL UP0, P3 ;  /* 0x0000000000ff7886 */ /* 0x000fe20001800000 */
[----:B------:R-:W-:Y:S01]  /*1750*/  UMOV UR4, 0x1 ;  /* 0x0000000100047882 */ /* 0x000fe20000000000 */
[----:B------:R-:W-:Y:S01]  /*1760*/  VOTEU.ALL UP1, P3 ;  /* 0x0000000000ff7886 */ /* 0x000fe20001820000 */
[----:B------:R-:W-:Y:S01]  /*1770*/  USHF.L.U32 UR6, UR16, 0x6, URZ ;  /* 0x0000000610067899 */ /* 0x000fe200080006ff */
[----:B------:R-:W-:Y:S01]  /*1780*/  BSSY.RECONVERGENT B4, `(.L_x_53) ;  /* 0x0000018000047945 */ /* 0x000fe20003800200 */
[----:B------:R-:W-:-:S04]  /*1790*/  @!UP0 UIADD3 UR18, UPT, UPT, -UR4, 0x100000, URZ ;  /* 0x0010000004128890 */ /* 0x000fc8000fffe1ff */
[----:B------:R-:W-:Y:S02]  /*17a0*/  @!UP0 USHF.L.U32 UR19, UR18, 0xb, URZ ;  /* 0x0000000b12138899 */ /* 0x000fe400080006ff */
[----:B------:R-:W-:Y:S02]  /*17b0*/  @!UP0 USHF.L.U32 UR18, UR18, 0x1, URZ ;  /* 0x0000000112128899 */ /* 0x000fe400080006ff */
[----:B------:R-:W-:-:S04]  /*17c0*/  @!UP0 UIADD3 UR4, UPT, UPT, -UR4, 0x100000, URZ ;  /* 0x0010000004048890 */ /* 0x000fc8000fffe1ff */
[----:B------:R-:W-:Y:S02]  /*17d0*/  @!UP0 USHF.L.U32 UR5, UR4, 0xb, URZ ;  /* 0x0000000b04058899 */ /* 0x000fe400080006ff */
[----:B------:R-:W-:Y:S01]  /*17e0*/  @!UP0 USHF.L.U32 UR4, UR4, 0x1, URZ ;  /* 0x0000000104048899 */ /* 0x000fe200080006ff */
[----:B------:R-:W-:Y:S01]  /*17f0*/  VOTEU.ALL UP0, P3 ;  /* 0x0000000000ff7886 */ /* 0x000fe20001800000 */
[----:B------:R-:W2:Y:S04]  /*1800*/  FENCE.VIEW.ASYNC.S ;  /* 0x00000000000073c6 */ /* 0x000ea80000000000 */
[----:B--2---:R2:W4:Y:S06]  /*1810*/  @!UP0 SYNCS.EXCH.64 URZ, [UR8+0x10000], UR18 ;  /* 0x0100001208ff85b2 */ /* 0x00452c0008000100 */
[----:B------:R2:W4:Y:S02]  /*1820*/  @!UP1 SYNCS.EXCH.64 URZ, [UR8+0x10010], UR4 ;  /* 0x0100100408ff95b2 */ /* 0x0005240008000100 */
[----:B----4-:R-:W-:Y:S06]  /*1830*/  BAR.SYNC.DEFER_BLOCKING 0x0 ;  /* 0x0000000000007b1d */ /* 0x010fec0000010000 */
[----:B------:R-:W-:Y:S05]  /*1840*/  @P3 BRA `(.L_x_54) ;  /* 0x00000000002c3947 */ /* 0x000fea0003800000 */
[----:B--2---:R-:W-:Y:S02]  /*1850*/  UMOV UR4, 0x1 ;  /* 0x0000000100047882 */ /* 0x004fe40000000000 */
[----:B------:R-:W-:-:S04]  /*1860*/  UIADD3 UR18, UPT, UPT, -UR4, 0x100000, URZ ;  /* 0x0010000004127890 */ /* 0x000fc8000fffe1ff */
[----:B------:R-:W-:Y:S02]  /*1870*/  USHF.L.U32 UR19, UR18, 0xb, URZ ;  /* 0x0000000b12137899 */ /* 0x000fe400080006ff */
[----:B------:R-:W-:Y:S02]  /*1880*/  USHF.L.U32 UR18, UR18, 0x1, URZ ;  /* 0x0000000112127899 */ /* 0x000fe400080006ff */
[----:B------:R-:W-:-:S04]  /*1890*/  UIADD3 UR4, UPT, UPT, -UR4, 0x100000, URZ ;  /* 0x0010000004047890 */ /* 0x000fc8000fffe1ff */
[----:B------:R-:W-:Y:S02]  /*18a0*/  USHF.L.U32 UR5, UR4, 0xb, URZ ;  /* 0x0000000b04057899 */ /* 0x000fe400080006ff */
[----:B------:R-:W-:Y:S01]  /*18b0*/  USHF.L.U32 UR4, UR4, 0x1, URZ ;  /* 0x0000000104047899 */ /* 0x000fe200080006ff */
[----:B------:R-:W2:Y:S03]  /*18c0*/  FENCE.VIEW.ASYNC.S ;  /* 0x00000000000073c6 */ /* 0x000ea60000000000 */
[----:B--2---:R4:W2:Y:S08]  /*18d0*/  SYNCS.EXCH.64 URZ, [UR8+0x10008], UR18 ;  /* 0x0100081208ff75b2 */ /* 0x0048b00008000100 */
[----:B------:R4:W3:Y:S02]  /*18e0*/  SYNCS.EXCH.64 URZ, [UR8+0x10018], UR4 ;  /* 0x0100180408ff75b2 */ /* 0x0008e40008000100 */
[----:B----4-:R-:W-:Y:S01]  /*18f0*/  NOP ;  /* 0x0000000000007918 */ /* 0x010fe20000000000 */
.L_x_54:
[----:B--2---:R-:W-:Y:S05]  /*1900*/  BSYNC.RECONVERGENT B4 ;  /* 0x0000000000047941 */ /* 0x004fea0003800200 */
.L_x_53:
[----:B------:R-:W-:Y:S05]  /*1910*/  @!P0 BRA `(.L_x_55) ;  /* 0x0000000c003c8947 */ /* 0x000fea0003800000 */
[----:B---3--:R-:W-:Y:S01]  /*1920*/  BAR.SYNC.DEFER_BLOCKING 0x0 ;  /* 0x0000000000007b1d */ /* 0x008fe20000010000 */
[----:B------:R-:W-:Y:S01]  /*1930*/  @!P3 IMAD.MOV.U32 R2, RZ, RZ, 0x8000 ;  /* 0x00008000ff02b424 */ /* 0x000fe200078e00ff */
[----:B------:R-:W-:Y:S01]  /*1940*/  ELECT P1, URZ, PT ;  /* 0x0000000000ff782f */ /* 0x000fe20003820000 */
[----:B------:R-:W-:-:S03]  /*1950*/  ULOP3.LUT UR4, UR9, 0x1, URZ, 0xc0, !UPT ;  /* 0x0000000109047892 */ /* 0x000fc6000f8ec0ff */
[C---:B------:R-:W-:Y:S02]  /*1960*/  ISETP.LT.U32.AND P1, PT, R36.reuse, 0x40, P1 ;  /* 0x000000402400780c */ /* 0x040fe40000f21070 */
[----:B------:R-:W-:Y:S01]  /*1970*/  ELECT P0, URZ, PT ;  /* 0x0000000000ff782f */ /* 0x000fe20003800000 */
[----:B------:R-:W-:Y:S02]  /*1980*/  ULEA UR20, UR4, UR8, 0xd ;  /* 0x0000000804147291 */ /* 0x000fe4000f8e68ff */
[----:B------:R-:W-:Y:S01]  /*1990*/  USHF.L.U32 UR22, UR4, 0x6, URZ ;  /* 0x0000000604167899 */ /* 0x000fe200080006ff */
[----:B------:R-:W-:Y:S01]  /*19a0*/  ISETP.LT.U32.AND P0, PT, R36, 0x20, P0 ;  /* 0x000000202400780c */ /* 0x000fe20000701070 */
[----:B------:R-:W-:Y:S01]  /*19b0*/  UIADD3 UR16, UPT, UPT, UR8, 0x8000, URZ ;  /* 0x0000800008107890 */ /* 0x000fe2000fffe0ff */
[----:B------:R-:W-:-:S05]  /*19c0*/  UMOV UR18, UR6 ;  /* 0x0000000600127c82 */ /* 0x000fca0008000000 */
[----:B------:R-:W-:Y:S01]  /*19d0*/  VOTEU.ANY UP0, P1 ;  /* 0x0000000000ff7886 */ /* 0x000fe20000800100 */
[----:B------:R2:W-:Y:S01]  /*19e0*/  @!P3 SYNCS.ARRIVE.TRANS64 RZ, [UR8+0x10000], R2 ;  /* 0x01000002ffffb9a7 */ /* 0x0005e20008000008 */
[----:B------:R3:W-:Y:S06]  /*19f0*/  MEMBAR.ALL.CTA ;  /* 0x0000000000007992 */ /* 0x0007ec0000008000 */
[----:B---3--:R-:W3:Y:S01]  /*1a00*/  FENCE.VIEW.ASYNC.S ;  /* 0x00000000000073c6 */ /* 0x008ee20000000000 */
[----:B------:R-:W-:Y:S01]  /*1a10*/  @UP0 UIADD3 UR21, UPT, UPT, UR8, 0x10000, URZ ;  /* 0x0001000008150890 */ /* 0x000fe2000fffe0ff */
[----:B---3--:R-:W-:Y:S01]  /*1a20*/  VOTEU.ANY UP0, P1 ;  /* 0x0000000000ff7886 */ /* 0x008fe20000800100 */
[----:B------:R-:W-:Y:S01]  /*1a30*/  VOTEU.ANY UP1, P0 ;  /* 0x0000000000ff7886 */ /* 0x000fe20000020100 */
[----:B------:R-:W-:-:S04]  /*1a40*/  VOTEU.ANY UP2, P0 ;  /* 0x0000000000ff7886 */ /* 0x000fc80000040100 */
[----:B------:R-:W-:Y:S01]  /*1a50*/  @UP1 UIADD3 UR17, UPT, UPT, UR8, 0x10000, URZ ;  /* 0x0001000008111890 */ /* 0x000fe2000fffe0ff */
[----:B------:R-:W-:Y:S01]  /*1a60*/  @UP1 UMOV UR19, URZ ;  /* 0x000000ff00131c82 */ /* 0x000fe20008000000 */
[----:B------:R-:W-:Y:S06]  /*1a70*/  BAR.SYNC.DEFER_BLOCKING 0x0 ;  /* 0x0000000000007b1d */ /* 0x000fec0000010000 */
[----:B------:R2:W-:Y:S01]  /*1a80*/  @UP0 UTMALDG.2D [UR20], [UR10] ;  /* 0x000000140a0005b4 */ /* 0x0005e20008008000 */
[----:B------:R-:W-:Y:S01]  /*1a90*/  UISETP.NE.U32.AND UP0, UPT, UR9, URZ, UPT ;  /* 0x000000ff0900728c */ /* 0x000fe2000bf05070 */
[----:B------:R-:W-:Y:S06]  /*1aa0*/  BAR.SYNC.DEFER_BLOCKING 0x0 ;  /* 0x0000000000007b1d */ /* 0x000fec0000010000 */
[----:B------:R2:W-:Y:S02]  /*1ab0*/  @UP2 UTMALDG.2D [UR16], [UR32] ;  /* 0x00000010200025b4 */ /* 0x0005e40008008000 */
[----:B------:R-:W-:Y:S06]  /*1ac0*/  BAR.SYNC.DEFER_BLOCKING 0x0 ;  /* 0x0000000000007b1d */ /* 0x000fec0000010000 */
[----:B------:R-:W3:Y:S02]  /*1ad0*/  SYNCS.PHASECHK.TRANS64.TRYWAIT P0, [UR8+0x10000], RZ ;  /* 0x010000ffff0075a7 */ /* 0x000ee40008001108 */
[----:B--23--:R-:W-:Y:S05]  /*1ae0*/  @!P0 BRA `(.L_x_56) ;  /* 0x0000001000708947 */ /* 0x00cfea0003800000 */
.L_x_70:
[----:B------:R-:W-:Y:S05]  /*1af0*/  BRA.U UP0, `(.L_x_57) ;  /* 0x0000000100c47547 */ /* 0x000fea000b800000 */
[----:B------:R-:W-:Y:S02]  /*1b00*/  USHF.R.U32.HI UR18, URZ, 0x4, UR16 ;  /* 0x00000004ff127899 */ /* 0x000fe40008011610 */
[----:B------:R-:W-:Y:S02]  /*1b10*/  USHF.R.U32.HI UR16, URZ, 0x4, UR8 ;  /* 0x00000004ff107899 */ /* 0x000fe40008011608 */
[----:B------:R-:W-:Y:S02]  /*1b20*/  USGXT.U32 UR18, UR18, 0xe ;  /* 0x0000000e1212789a */ /* 0x000fe40008000000 */
[----:B------:R-:W-:Y:S02]  /*1b30*/  USGXT.U32 UR16, UR16, 0xe ;  /* 0x0000000e1010789a */ /* 0x000fe40008000000 */
[----:B------:R-:W-:Y:S02]  /*1b40*/  UIADD3 UR58, UP1, UPT, UR18, 0x80, URZ ;  /* 0x00000080123a7890 */ /* 0x000fe4000ff3e0ff */
[----:B------:R-:W-:Y:S01]  /*1b50*/  UIADD3 UR56, UP0, UPT, UR16, 0x2, URZ ;  /* 0x0000000210387890 */ /* 0x000fe2000ff1e0ff */
[----:B------:R-:W-:Y:S01]  /*1b60*/  UMOV UR4, URZ ;  /* 0x000000ff00047c82 */ /* 0x000fe20008000000 */
[----:B------:R-:W-:-:S02]  /*1b70*/  UMOV UR5, URZ ;  /* 0x000000ff00057c82 */ /* 0x000fc40008000000 */
[----:B------:R-:W-:Y:S02]  /*1b80*/  UIADD3.X UR57, UPT, UPT, UR4, 0x40004040, URZ, UP0, !UPT ;  /* 0x4000404004397890 */ /* 0x000fe400087fe4ff */
[----:B------:R-:W-:Y:S02]  /*1b90*/  UIADD3.X UR59, UPT, UPT, UR5, 0x40004040, URZ, UP1, !UPT ;  /* 0x40004040053b7890 */ /* 0x000fe40008ffe4ff */
[----:B------:R-:W-:Y:S02]  /*1ba0*/  UIADD3.64 UR4, UPT, UPT, UR56, 0x2, URZ ;  /* 0x0000000238047897 */ /* 0x000fe4000fffe0ff */
[----:B------:R-:W-:Y:S02]  /*1bb0*/  UIADD3.64 UR34, UPT, UPT, UR58, 0x80, URZ ;  /* 0x000000803a227897 */ /* 0x000fe4000fffe0ff */
[----:B------:R-:W-:Y:S02]  /*1bc0*/  UIADD3.64 UR36, UPT, UPT, UR56, 0x4, URZ ;  /* 0x0000000438247897 */ /* 0x000fe4000fffe0ff */
[----:B------:R-:W-:-:S02]  /*1bd0*/  UIADD3.64 UR38, UPT, UPT, UR58, 0x100, URZ ;  /* 0x000001003a267897 */ /* 0x000fc4000fffe0ff */
[----:B------:R-:W-:Y:S02]  /*1be0*/  UIADD3.64 UR40, UPT, UPT, UR56, 0x1fe, URZ ;  /* 0x000001fe38287897 */ /* 0x000fe4000fffe0ff */
[----:B------:R-:W-:Y:S02]  /*1bf0*/  UIADD3.64 UR42, UPT, UPT, UR58, 0x180, URZ ;  /* 0x000001803a2a7897 */ /* 0x000fe4000fffe0ff */
[----:B------:R-:W-:Y:S02]  /*1c00*/  UIADD3.64 UR44, UPT, UPT, UR56, 0x200, URZ ;  /* 0x00000200382c7897 */ /* 0x000fe4000fffe0ff */
[----:B------:R-:W-:Y:S02]  /*1c10*/  UIADD3.64 UR46, UPT, UPT, UR58, 0x200, URZ ;  /* 0x000002003a2e7897 */ /* 0x000fe4000fffe0ff */
[----:B------:R-:W-:Y:S02]  /*1c20*/  UIADD3.64 UR48, UPT, UPT, UR56, 0x202, URZ ;  /* 0x0000020238307897 */ /* 0x000fe4000fffe0ff */
[----:B------:R-:W-:Y:S01]  /*1c30*/  UIADD3.64 UR50, UPT, UPT, UR58, 0x280, URZ ;  /* 0x000002803a327897 */ /* 0x000fe2000fffe0ff */
[----:B------:R-:W-:Y:S01]  /*1c40*/  UMOV UR24, 0x0 ;  /* 0x0000000000187882 */ /* 0x000fe20000000000 */
[----:B------:R-:W-:Y:S01]  /*1c50*/  UMOV UR25, 0x4110490 ;  /* 0x0411049000197882 */ /* 0x000fe20000000000 */
[----:B------:R-:W-:Y:S01]  /*1c60*/  UIADD3.64 UR52, UPT, UPT, UR56, 0x204, URZ ;  /* 0x0000020438347897 */ /* 0x000fe2000fffe0ff */
[----:B------:R-:W-:Y:S01]  /*1c70*/  UMOV UR17, 0x40004040 ;  /* 0x4000404000117882 */ /* 0x000fe20000000000 */
[----:B------:R-:W-:Y:S01]  /*1c80*/  UIADD3.64 UR54, UPT, UPT, UR58, 0x300, URZ ;  /* 0x000003003a367897 */ /* 0x000fe2000fffe0ff */
[----:B------:R-:W-:Y:S01]  /*1c90*/  UMOV UR19, 0x40004040 ;  /* 0x4000404000137882 */ /* 0x000fe20000000000 */
[----:B------:R-:W-:Y:S01]  /*1ca0*/  UMOV UR20, 0x0 ;  /* 0x0000000000147882 */ /* 0x000fe20000000000 */
[----:B------:R-:W-:Y:S01]  /*1cb0*/  UMOV UR21, 0x4110490 ;  /* 0x0411049000157882 */ /* 0x000fe20000000000 */
[----:B------:R-:W-:Y:S01]  /*1cc0*/  UMOV UR28, 0x0 ;  /* 0x00000000001c7882 */ /* 0x000fe20000000000 */
[----:B------:R-:W-:Y:S01]  /*1cd0*/  UMOV UR29, 0x4110490 ;  /* 0x04110490001d7882 */ /* 0x000fe20000000000 */
[----:B------:R2:W-:Y:S01]  /*1ce0*/  UTCHMMA gdesc[UR16], gdesc[UR18], tmem[UR12], tmem[UR24], idesc[UR25], !UPT ;  /* 0x00ff1812100075ea */ /* 0x0005e2000f80000c */
[----:B------:R-:W-:Y:S01]  /*1cf0*/  UMOV UR26, 0x0 ;  /* 0x00000000001a7882 */ /* 0x000fe20000000000 */
[----:B------:R-:W-:Y:S01]  /*1d00*/  UMOV UR27, 0x4110490 ;  /* 0x04110490001b7882 */ /* 0x000fe20000000000 */
[----:B------:R2:W-:Y:S01]  /*1d10*/  UTCHMMA gdesc[UR56], gdesc[UR58], tmem[UR12], tmem[UR20], idesc[UR21], UPT ;  /* 0x00ff143a380075ea */ /* 0x0005e2000b80000c */
        /* <DEDUP_REMOVED lines=12> */
[----:B------:R2:W-:Y:S01]  /*1de0*/  UTCHMMA gdesc[UR48], gdesc[UR50], tmem[UR12], tmem[UR62], idesc[UR63], UPT ;  /* 0x00ff3e32300075ea */ /* 0x0005e2000b80000c */
[----:B------:R2:W-:Y:S01]  /*1df0*/  UTCHMMA gdesc[UR52], gdesc[UR54], tmem[UR12], tmem[UR64], idesc[UR65], UPT ;  /* 0x00ff4036340075ea */ /* 0x0005e2000b80000c */
[----:B------:R-:W-:Y:S01]  /*1e00*/  NOP ;  /* 0x0000000000007918 */ /* 0x000fe20000000000 */
.L_x_57:
[----:B------:R-:W-:Y:S01]  /*1e10*/  ELECT P0, URZ, PT ;  /* 0x0000000000ff782f */ /* 0x000fe20003800000 */
[----:B--2---:R-:W-:Y:S01]  /*1e20*/  UMOV UR4, UR7 ;  /* 0x0000000700047c82 */ /* 0x004fe20008000000 */
[----:B------:R-:W-:Y:S02]  /*1e30*/  UMOV UR5, URZ ;  /* 0x000000ff00057c82 */ /* 0x000fe40008000000 */
[----:B------:R-:W-:-:S13]  /*1e40*/  ISETP.LT.U32.AND P0, PT, R36, 0x20, P0 ;  /* 0x000000202400780c */ /* 0x000fda0000701070 */
[----:B------:R-:W-:Y:S01]  /*1e50*/  VOTEU.ANY UP0, P0 ;  /* 0x0000000000ff7886 */ /* 0x000fe20000000100 */
[----:B------:R-:W-:Y:S01]  /*1e60*/  VOTEU.ANY UP1, P0 ;  /* 0x0000000000ff7886 */ /* 0x000fe20000020100 */
[----:B------:R-:W-:-:S03]  /*1e70*/  ISETP.GE.U32.AND P0, PT, R6, 0x81, PT ;  /* 0x000000810600780c */ /* 0x000fc60003f06070 */
[----:B------:R-:W-:Y:S02]  /*1e80*/  @UP0 UMOV UR4, UR4 ;  /* 0x0000000400040c82 */ /* 0x000fe40008000000 */
[----:B------:R2:W-:Y:S01]  /*1e90*/  @UP1 UTCBAR [UR4], URZ ;  /* 0x000000ff040013e9 */ /* 0x0005e200080000ff */
[----:B------:R-:W-:Y:S06]  /*1ea0*/  BAR.SYNC.DEFER_BLOCKING 0x0 ;  /* 0x0000000000007b1d */ /* 0x000fec0000010000 */
[----:B------:R-:W3:Y:S02]  /*1eb0*/  SYNCS.PHASECHK.TRANS64.TRYWAIT P1, [UR8+0x10010], RZ ;  /* 0x010010ffff0075a7 */ /* 0x000ee40008021108 */
[----:B--23--:R-:W-:Y:S05]  /*1ec0*/  @!P1 BRA `(.L_x_58) ;  /* 0x0000000c00849947 */ /* 0x00cfea0003800000 */
.L_x_71:
[----:B------:R-:W-:Y:S01]  /*1ed0*/  IMAD.MOV.U32 R2, RZ, RZ, RZ ;  /* 0x000000ffff027224 */ /* 0x000fe200078e00ff */
[----:B------:R-:W-:Y:S06]  /*1ee0*/  @!P0 BRA `(.L_x_55) ;  /* 0x0000000400c88947 */ /* 0x000fec0003800000 */
[----:B------:R-:W2:Y:S01]  /*1ef0*/  LDCU UR34, c[0x0][0x3a0] ;  /* 0x00007400ff2277ac */ /* 0x000ea20008000800 */
[----:B------:R-:W-:Y:S01]  /*1f00*/  UMOV UR13, 0x1 ;  /* 0x00000001000d7882 */ /* 0x000fe20000000000 */
[----:B------:R-:W-:-:S05]  /*1f10*/  UMOV UR7, 0x80 ;  /* 0x0000008000077882 */ /* 0x000fca0000000000 */
.L_x_62:
[----:B------:R-:W-:Y:S01]  /*1f20*/  BAR.SYNC.DEFER_BLOCKING 0x0 ;  /* 0x0000000000007b1d */ /* 0x000fe20000010000 */
[----:B------:R-:W-:Y:S01]  /*1f30*/  ULEA UR35, UR13, UR8, 0x3 ;  /* 0x000000080d237291 */ /* 0x000fe2000f8e18ff */
[----:B-----5:R-:W-:Y:S01]  /*1f40*/  @!P3 IMAD.MOV.U32 R3, RZ, RZ, 0x8000 ;  /* 0x00008000ff03b424 */ /* 0x020fe200078e00ff */
[----:B------:R-:W-:Y:S01]  /*1f50*/  ELECT P1, URZ, PT ;  /* 0x0000000000ff782f */ /* 0x000fe20003820000 */
[----:B------:R-:W-:-:S03]  /*1f60*/  ULEA UR16, UR13, UR8, 0xe ;  /* 0x000000080d107291 */ /* 0x000fc6000f8e70ff */
[----:B------:R-:W-:Y:S01]  /*1f70*/  ISETP.LT.U32.AND P1, PT, R36, 0x40, P1 ;  /* 0x000000402400780c */ /* 0x000fe20000f21070 */
[----:B------:R-:W-:Y:S01]  /*1f80*/  ULOP3.LUT UR22, UR9, 0x1, URZ, 0xc0, !UPT ;  /* 0x0000000109167892 */ /* 0x000fe2000f8ec0ff */
[----:B------:R-:W-:-:S03]  /*1f90*/  ELECT P0, URZ, PT ;  /* 0x0000000000ff782f */ /* 0x000fc60003800000 */
[----:B------:R-:W-:Y:S02]  /*1fa0*/  ULEA UR20, UR22, UR16, 0xd ;  /* 0x0000001016147291 */ /* 0x000fe4000f8e68ff */
[----:B------:R-:W-:Y:S01]  /*1fb0*/  ULEA UR22, UR22, UR7, 0x6 ;  /* 0x0000000716167291 */ /* 0x000fe2000f8e30ff */
[----:B------:R-:W-:Y:S01]  /*1fc0*/  ISETP.LT.U32.AND P0, PT, R36, 0x20, P0 ;  /* 0x000000202400780c */ /* 0x000fe20000701070 */
[----:B------:R-:W-:-:S04]  /*1fd0*/  UIADD3 UR4, UPT, UPT, UR16, 0x8000, URZ ;  /* 0x0000800010047890 */ /* 0x000fc8000fffe0ff */
[----:B------:R-:W-:Y:S01]  /*1fe0*/  VOTEU.ANY UP0, P1 ;  /* 0x0000000000ff7886 */ /* 0x000fe20000800100 */
[----:B------:R3:W-:Y:S01]  /*1ff0*/  @!P3 SYNCS.ARRIVE.TRANS64 RZ, [UR35+0x10000], R3 ;  /* 0x01000003ffffb9a7 */ /* 0x0007e20008000023 */
[----:B------:R4:W-:Y:S06]  /*2000*/  MEMBAR.ALL.CTA ;  /* 0x0000000000007992 */ /* 0x0009ec0000008000 */
[----:B----4-:R-:W4:Y:S01]  /*2010*/  FENCE.VIEW.ASYNC.S ;  /* 0x00000000000073c6 */ /* 0x010f220000000000 */
[----:B------:R-:W-:Y:S01]  /*2020*/  @UP0 UIADD3 UR21, UPT, UPT, UR35, 0x10000, URZ ;  /* 0x0001000023150890 */ /* 0x000fe2000fffe0ff */
[----:B----4-:R-:W-:Y:S01]  /*2030*/  VOTEU.ANY UP0, P1 ;  /* 0x0000000000ff7886 */ /* 0x010fe20000800100 */
[----:B------:R-:W-:Y:S01]  /*2040*/  VOTEU.ANY UP1, P0 ;  /* 0x0000000000ff7886 */ /* 0x000fe20000020100 */
[----:B---3--:R-:W-:-:S04]  /*2050*/  IMAD.U32 R3, R2, -0x80000000, RZ ;  /* 0x8000000002037824 */ /* 0x008fc800078e00ff */
[----:B------:R-:W-:Y:S01]  /*2060*/  @UP1 UIADD3 UR5, UPT, UPT, UR35, 0x10000, URZ ;  /* 0x0001000023051890 */ /* 0x000fe2000fffe0ff */
[----:B------:R-:W-:Y:S01]  /*2070*/  VOTEU.ANY UP1, P0 ;  /* 0x0000000000ff7886 */ /* 0x000fe20000020100 */
[----:B------:R-:W-:Y:S06]  /*2080*/  BAR.SYNC.DEFER_BLOCKING 0x0 ;  /* 0x0000000000007b1d */ /* 0x000fec0000010000 */
[----:B------:R3:W-:Y:S01]  /*2090*/  @UP0 UTMALDG.2D [UR20], [UR10] ;  /* 0x000000140a0005b4 */ /* 0x0007e20008008000 */
[----:B------:R-:W-:Y:S01]  /*20a0*/  UISETP.NE.U32.AND UP0, UPT, UR9, URZ, UPT ;  /* 0x000000ff0900728c */ /* 0x000fe2000bf05070 */
[----:B------:R-:W-:Y:S06]  /*20b0*/  BAR.SYNC.DEFER_BLOCKING 0x0 ;  /* 0x0000000000007b1d */ /* 0x000fec0000010000 */
[----:B------:R3:W-:Y:S02]  /*20c0*/  @UP1 UTMALDG.2D [UR4], [UR32] ;  /* 0x00000004200015b4 */ /* 0x0007e40008008000 */
[----:B------:R-:W-:Y:S06]  /*20d0*/  BAR.SYNC.DEFER_BLOCKING 0x0 ;  /* 0x0000000000007b1d */ /* 0x000fec0000010000 */
[----:B------:R-:W4:Y:S02]  /*20e0*/  SYNCS.PHASECHK.TRANS64.TRYWAIT P0, [UR35+0x10000], R3 ;  /* 0x01000003ff0075a7 */ /* 0x000f240008001123 */
[----:B---34-:R-:W-:Y:S05]  /*20f0*/  @!P0 BRA `(.L_x_59) ;  /* 0x0000000c00048947 */ /* 0x018fea0003800000 */
.L_x_72:
        /* <DEDUP_REMOVED lines=8> */
[----:B------:R-:W-:Y:S01]  /*2180*/  UMOV UR5, URZ ;  /* 0x000000ff00057c82 */ /* 0x000fe20008000000 */
[----:B------:R-:W-:-:S02]  /*2190*/  UIADD3.X UR29, UPT, UPT, UR4, 0x40004040, URZ, UP0, !UPT ;  /* 0x40004040041d7890 */ /* 0x000fc400087fe4ff */
[----:B------:R-:W-:Y:S02]  /*21a0*/  UIADD3 UR42, UP3, UPT, UR28, 0x2, URZ ;  /* 0x000000021c2a7890 */ /* 0x000fe4000ff7e0ff */
[----:B------:R-:W-:Y:S02]  /*21b0*/  UIADD3.X UR27, UPT, UPT, UR5, 0x40004040, URZ, UP1, !UPT ;  /* 0x40004040051b7890 */ /* 0x000fe40008ffe4ff */
[----:B------:R-:W-:Y:S02]  /*21c0*/  UIADD3 UR44, UP2, UPT, UR26, 0x80, URZ ;  /* 0x000000801a2c7890 */ /* 0x000fe4000ff5e0ff */
[----:B------:R-:W-:Y:S02]  /*21d0*/  UIADD3 UR46, UP6, UPT, UR28, 0x4, URZ ;  /* 0x000000041c2e7890 */ /* 0x000fe4000ffde0ff */
[----:B------:R-:W-:Y:S02]  /*21e0*/  UIADD3 UR48, UP5, UPT, UR26, 0x100, URZ ;  /* 0x000001001a307890 */ /* 0x000fe4000ffbe0ff */
[----:B------:R-:W-:-:S02]  /*21f0*/  UIADD3 UR50, UP1, UPT, UR28, 0x1fe, URZ ;  /* 0x000001fe1c327890 */ /* 0x000fc4000ff3e0ff */
[----:B------:R-:W-:Y:S02]  /*2200*/  UIADD3 UR52, UP0, UPT, UR26, 0x180, URZ ;  /* 0x000001801a347890 */ /* 0x000fe4000ff1e0ff */
[----:B------:R-:W-:Y:S02]  /*2210*/  UIADD3.X UR43, UPT, UPT, UR29, URZ, URZ, UP3, !UPT ;  /* 0x000000ff1d2b7290 */ /* 0x000fe40009ffe4ff */
[----:B------:R-:W-:Y:S02]  /*2220*/  UIADD3 UR54, UP4, UPT, UR28, 0x200, URZ ;  /* 0x000002001c367890 */ /* 0x000fe4000ff9e0ff */
[----:B------:R-:W-:Y:S02]  /*2230*/  UIADD3 UR56, UP3, UPT, UR26, 0x200, URZ ;  /* 0x000002001a387890 */ /* 0x000fe4000ff7e0ff */
[----:B------:R-:W-:Y:S02]  /*2240*/  UIADD3.X UR45, UPT, UPT, UR27, URZ, URZ, UP2, !UPT ;  /* 0x000000ff1b2d7290 */ /* 0x000fe400097fe4ff */
[----:B------:R-:W-:-:S02]  /*2250*/  UIADD3.X UR47, UPT, UPT, UR29, URZ, URZ, UP6, !UPT ;  /* 0x000000ff1d2f7290 */ /* 0x000fc4000b7fe4ff */
[----:B------:R-:W-:Y:S02]  /*2260*/  UIADD3 UR58, UP2, UPT, UR28, 0x202, URZ ;  /* 0x000002021c3a7890 */ /* 0x000fe4000ff5e0ff */
[----:B------:R-:W-:Y:S02]  /*2270*/  UIADD3 UR60, UP6, UPT, UR26, 0x280, URZ ;  /* 0x000002801a3c7890 */ /* 0x000fe4000ffde0ff */
[----:B------:R-:W-:Y:S02]  /*2280*/  UIADD3.X UR49, UPT, UPT, UR27, URZ, URZ, UP5, !UPT ;  /* 0x000000ff1b317290 */ /* 0x000fe4000affe4ff */
[----:B------:R-:W-:Y:S02]  /*2290*/  UIADD3.X UR51, UPT, UPT, UR29, URZ, URZ, UP1, !UPT ;  /* 0x000000ff1d337290 */ /* 0x000fe40008ffe4ff */
[----:B------:R-:W-:Y:S02]  /*22a0*/  UIADD3 UR4, UP5, UPT, UR28, 0x204, URZ ;  /* 0x000002041c047890 */ /* 0x000fe4000ffbe0ff */
[----:B------:R-:W-:-:S02]  /*22b0*/  UIADD3 UR30, UP1, UPT, UR26, 0x300, URZ ;  /* 0x000003001a1e7890 */ /* 0x000fc4000ff3e0ff */
[----:B------:R-:W-:Y:S02]  /*22c0*/  UIADD3.X UR53, UPT, UPT, UR27, URZ, URZ, UP0, !UPT ;  /* 0x000000ff1b357290 */ /* 0x000fe400087fe4ff */
[----:B------:R-:W-:Y:S02]  /*22d0*/  UIADD3.X UR55, UPT, UPT, UR29, URZ, URZ, UP4, !UPT ;  /* 0x000000ff1d377290 */ /* 0x000fe4000a7fe4ff */
[----:B------:R-:W-:Y:S02]  /*22e0*/  UIADD3.X UR57, UPT, UPT, UR27, URZ, URZ, UP3, !UPT ;  /* 0x000000ff1b397290 */ /* 0x000fe40009ffe4ff */
[----:B------:R-:W-:Y:S02]  /*22f0*/  UIADD3.X UR59, UPT, UPT, UR29, URZ, URZ, UP2, !UPT ;  /* 0x000000ff1d3b7290 */ /* 0x000fe400097fe4ff */
[----:B------:R-:W-:Y:S01]  /*2300*/  UIADD3.X UR61, UPT, UPT, UR27, URZ, URZ, UP6, !UPT ;  /* 0x000000ff1b3d7290 */ /* 0x000fe2000b7fe4ff */
[----:B------:R-:W-:Y:S01]  /*2310*/  UMOV UR16, 0x0 ;  /* 0x0000000000107882 */ /* 0x000fe20000000000 */
[----:B------:R-:W-:Y:S01]  /*2320*/  UMOV UR17, 0x4110490 ;  /* 0x0411049000117882 */ /* 0x000fe20000000000 */
[----:B------:R-:W-:Y:S01]  /*2330*/  UMOV UR21, 0x40004040 ;  /* 0x4000404000157882 */ /* 0x000fe20000000000 */
[----:B------:R-:W-:Y:S01]  /*2340*/  UMOV UR25, 0x40004040 ;  /* 0x4000404000197882 */ /* 0x000fe20000000000 */
[----:B------:R-:W-:Y:S01]  /*2350*/  UIADD3.X UR5, UPT, UPT, UR29, URZ, URZ, UP5, !UPT ;  /* 0x000000ff1d057290 */ /* 0x000fe2000affe4ff */
[----:B------:R3:W-:Y:S01]  /*2360*/  UTCHMMA gdesc[UR20], gdesc[UR24], tmem[UR12], tmem[UR16], idesc[UR17], UPT ;  /* 0x00ff1018140075ea */ /* 0x0007e2000b80000c */
[----:B------:R-:W-:Y:S01]  /*2370*/  UIADD3.X UR31, UPT, UPT, UR27, URZ, URZ, UP1, !UPT ;  /* 0x000000ff1b1f7290 */ /* 0x000fe20008ffe4ff */
[----:B------:R-:W-:Y:S01]  /*2380*/  UMOV UR18, 0x0 ;  /* 0x0000000000127882 */ /* 0x000fe20000000000 */
[----:B------:R-:W-:Y:S01]  /*2390*/  UMOV UR19, 0x4110490 ;  /* 0x0411049000137882 */ /* 0x000fe20000000000 */
[----:B------:R-:W-:Y:S01]  /*23a0*/  UMOV UR38, 0x0 ;  /* 0x0000000000267882 */ /* 0x000fe20000000000 */
[----:B------:R-:W-:Y:S01]  /*23b0*/  UMOV UR39, 0x4110490 ;  /* 0x0411049000277882 */ /* 0x000fe20000000000 */
        /* <DEDUP_REMOVED lines=18> */
.L_x_60:
[----:B------:R-:W-:Y:S01]  /*24e0*/  ELECT P0, URZ, PT ;  /* 0x0000000000ff782f */ /* 0x000fe20003800000 */
[----:B---3--:R-:W-:-:S03]  /*24f0*/  UIADD3 UR4, UPT, UPT, UR35, 0x10010, URZ ;  /* 0x0001001023047890 */ /* 0x008fc6000fffe0ff */
[----:B------:R-:W-:Y:S01]  /*2500*/  ISETP.LT.U32.AND P0, PT, R36, 0x20, P0 ;  /* 0x000000202400780c */ /* 0x000fe20000701070 */
[----:B------:R-:W-:-:S12]  /*2510*/  UMOV UR5, URZ ;  /* 0x000000ff00057c82 */ /* 0x000fd80008000000 */
[----:B------:R-:W-:Y:S01]  /*2520*/  VOTEU.ANY UP0, P0 ;  /* 0x0000000000ff7886 */ /* 0x000fe20000000100 */
[----:B------:R-:W-:-:S04]  /*2530*/  VOTEU.ANY UP1, P0 ;  /* 0x0000000000ff7886 */ /* 0x000fc80000020100 */
[----:B------:R-:W-:Y:S02]  /*2540*/  @UP0 UMOV UR4, UR4 ;  /* 0x0000000400040c82 */ /* 0x000fe40008000000 */
[----:B------:R3:W-:Y:S01]  /*2550*/  @UP1 UTCBAR [UR4], URZ ;  /* 0x000000ff040013e9 */ /* 0x0007e200080000ff */
[----:B------:R-:W-:Y:S06]  /*2560*/  BAR.SYNC.DEFER_BLOCKING 0x0 ;  /* 0x0000000000007b1d */ /* 0x000fec0000010000 */
[----:B------:R-:W4:Y:S02]  /*2570*/  SYNCS.PHASECHK.TRANS64.TRYWAIT P0, [UR35+0x10010], R3 ;  /* 0x01001003ff0075a7 */ /* 0x000f240008001123 */
[----:B---34-:R-:W-:Y:S05]  /*2580*/  @!P0 BRA `(.L_x_61) ;  /* 0x0000000400ec8947 */ /* 0x018fea0003800000 */
.L_x_73:
[----:B------:R-:W-:Y:S02]  /*2590*/  UIADD3 UR13, UPT, UPT, UR13, 0x1, URZ ;  /* 0x000000010d0d7890 */ /* 0x000fe4000fffe0ff */
[----:B------:R-:W-:Y:S02]  /*25a0*/  UIADD3 UR7, UPT, UPT, UR7, 0x80, URZ ;  /* 0x0000008007077890 */ /* 0x000fe4000fffe0ff */
[----:B------:R-:W-:-:S04]  /*25b0*/  UISETP.NE.U32.AND UP0, UPT, UR13, 0x2, UPT ;  /* 0x000000020d00788c */ /* 0x000fc8000bf05070 */
[----:B------:R-:W-:Y:S02]  /*25c0*/  USEL UR13, UR13, URZ, UP0 ;  /* 0x000000ff0d0d7287 */ /* 0x000fe40008000000 */
[----:B------:R-:W-:Y:S02]  /*25d0*/  USEL UR4, URZ, 0x1, UP0 ;  /* 0x00000001ff047887 */ /* 0x000fe40008000000 */
[----:B--2---:R-:W-:-:S04]  /*25e0*/  UISETP.GE.AND UP0, UPT, UR7, UR34, UPT ;  /* 0x000000220700728c */ /* 0x004fc8000bf06270 */
[----:B------:R-:W-:-:S05]  /*25f0*/  LOP3.LUT R2, R2, UR4, RZ, 0x3c, !PT ;  /* 0x0000000402027c12 */ /* 0x000fca000f8e3cff */
[----:B------:R-:W-:Y:S05]  /*2600*/  BRA.U !UP0, `(.L_x_62) ;  /* 0xfffffff908447547 */ /* 0x000fea000b83ffff */
.L_x_55:
[----:B---3--:R-:W-:Y:S01]  /*2610*/  BAR.SYNC.DEFER_BLOCKING 0x0 ;  /* 0x0000000000007b1d */ /* 0x008fe20000010000 */
[----:B------:R-:W-:-:S05]  /*2620*/  IMAD.SHL.U32 R2, R0, 0x40, RZ ;  /* 0x0000004000027824 */ /* 0x000fca00078e00ff */
[----:B------:R-:W-:Y:S04]  /*2630*/  BSSY.RECONVERGENT B4, `(.L_x_63) ;  /* 0x0000004000047945 */ /* 0x000fe80003800200 */
[----:B------:R-:W-:Y:S05]  /*2640*/  @P3 BRA `(.L_x_64) ;  /* 0x0000000000083947 */ /* 0x000fea0003800000 */
[----:B------:R-:W2:Y:S02]  /*2650*/  SYNCS.CCTL.IV [UR8+0x10000] ;  /* 0x01000000ff0079b1 */ /* 0x000ea40008000008 */
[----:B--2---:R-:W2:Y:S02]  /*2660*/  SYNCS.CCTL.IV [UR8+0x10010] ;  /* 0x01001000ff0079b1 */ /* 0x004ea40008000008 */
.L_x_64:
[----:B------:R-:W-:Y:S05]  /*2670*/  BSYNC.RECONVERGENT B4 ;  /* 0x0000000000047941 */ /* 0x000fea0003800200 */
.L_x_63:
[----:B--2---:R-:W-:Y:S06]  /*2680*/  BAR.SYNC.DEFER_BLOCKING 0x0 ;  /* 0x0000000000007b1d */ /* 0x004fec0000010000 */
[----:B------:R-:W-:Y:S04]  /*2690*/  BSSY.RECONVERGENT B4, `(.L_x_65) ;  /* 0x0000004000047945 */ /* 0x000fe80003800200 */
[----:B------:R-:W-:Y:S05]  /*26a0*/  @P3 BRA `(.L_x_66) ;  /* 0x0000000000083947 */ /* 0x000fea0003800000 */
[----:B------:R-:W2:Y:S02]  /*26b0*/  SYNCS.CCTL.IV [UR8+0x10008] ;  /* 0x01000800ff0079b1 */ /* 0x000ea40008000008 */
[----:B--2---:R-:W2:Y:S02]  /*26c0*/  SYNCS.CCTL.IV [UR8+0x10018] ;  /* 0x01001800ff0079b1 */ /* 0x004ea40008000008 */
.L_x_66:
[----:B------:R-:W-:Y:S05]  /*26d0*/  BSYNC.RECONVERGENT B4 ;  /* 0x0000000000047941 */ /* 0x000fea0003800200 */
.L_x_65:
[----:B------:R-:W-:Y:S01]  /*26e0*/  USHF.L.U32 UR9, UR9, 0x15, URZ ;  /* 0x0000001509097899 */ /* 0x000fe200080006ff */
[----:B-----5:R-:W-:Y:S01]  /*26f0*/  IMAD.SHL.U32 R3, R0, 0x10, RZ ;  /* 0x0000001000037824 */ /* 0x020fe200078e00ff */
[----:B------:R-:W-:Y:S01]  /*2700*/  LOP3.LUT R2, R2, 0x1800, RZ, 0xc0, !PT ;  /* 0x0000180002027812 */ /* 0x000fe200078ec0ff */
[C---:B------:R-:W-:Y:S01]  /*2710*/  IMAD.SHL.U32 R4, R0.reuse, 0x4, RZ ;  /* 0x0000000400047824 */ /* 0x040fe200078e00ff */
[----:B------:R-:W-:Y:S01]  /*2720*/  ULOP3.LUT UR9, UR9, 0x600000, URZ, 0xc0, !UPT ;  /* 0x0060000009097892 */ /* 0x000fe2000f8ec0ff */
[----:B------:R-:W-:Y:S01]  /*2730*/  IMAD.SHL.U32 R0, R0, 0x80, RZ ;  /* 0x0000008000007824 */ /* 0x000fe200078e00ff */
[----:B------:R-:W-:Y:S02]  /*2740*/  LOP3.LUT R3, R2, 0x70, R3, 0xf8, !PT ;  /* 0x0000007002037812 */ /* 0x000fe400078ef803 */
[----:B------:R-:W-:Y:S01]  /*2750*/  ELECT P0, URZ, PT ;  /* 0x0000000000ff782f */ /* 0x000fe20003800000 */
[----:B------:R-:W-:Y:S01]  /*2760*/  UIADD3 UR9, UPT, UPT, UR12, UR9, URZ ;  /* 0x000000090c097290 */ /* 0x000fe2000fffe0ff */
[----:B------:R-:W-:Y:S01]  /*2770*/  LOP3.LUT R3, R3, 0x40, R4, 0x78, !PT ;  /* 0x0000004003037812 */ /* 0x000fe200078e7804 */
[----:B------:R-:W-:Y:S01]  /*2780*/  UMOV UR10, UR23 ;  /* 0x00000017000a7c82 */ /* 0x000fe20008000000 */
[----:B------:R-:W-:-:S02]  /*2790*/  ISETP.LT.U32.AND P0, PT, R36, 0x20, P0 ;  /* 0x000000202400780c */ /* 0x000fc40000701070 */
[----:B------:R-:W-:-:S04]  /*27a0*/  LOP3.LUT R0, R3, 0x780, R0, 0xf8, !PT ;  /* 0x0000078003007812 */ /* 0x000fc800078ef800 */
[----:B------:R-:W-:Y:S01]  /*27b0*/  LDTM.16dp32bit_t0_t15.x32 R4, tmem[UR9] ;  /* 0x00000009000479ee */ /* 0x000fe20008a80000 */
[----:B------:R-:W3:Y:S01]  /*27c0*/  LDTM.16dp32bit_t16_t31.x32 R4, tmem[UR9+0x20] ;  /* 0x00002009000479ee */ /* 0x000ee20008aa0000 */
[C---:B------:R-:W-:Y:S01]  /*27d0*/  LOP3.LUT R2, R0.reuse, 0x10, RZ, 0x3c, !PT ;  /* 0x0000001000027812 */ /* 0x040fe200078e3cff */
[----:B------:R-:W-:Y:S01]  /*27e0*/  NOP ;  /* 0x0000000000007918 */ /* 0x000fe20000000000 */
[----:B------:R-:W-:Y:S01]  /*27f0*/  LOP3.LUT R3, R0, 0x20, RZ, 0x3c, !PT ;  /* 0x0000002000037812 */ /* 0x000fe200078e3cff */
[----:B------:R-:W-:Y:S02]  /*2800*/  UMOV UR9, UR6 ;  /* 0x0000000600097c82 */ /* 0x000fe40008000000 */
[----:B---3--:R-:W-:Y:S01]  /*2810*/  VOTEU.ANY UP1, P0 ;  /* 0x0000000000ff7886 */ /* 0x008fe20000020100 */
[----:B------:R-:W-:Y:S01]  /*2820*/  VOTEU.ANY UP0, P0 ;  /* 0x0000000000ff7886 */ /* 0x000fe20000000100 */
[----:B------:R-:W-:Y:S02]  /*2830*/  F2FP.BF16.F32.PACK_AB R4, R5, R4 ;  /* 0x000000040504723e */ /* 0x000fe400000010ff */
[----:B------:R-:W-:-:S02]  /*2840*/  F2FP.BF16.F32.PACK_AB R5, R7, R6 ;  /* 0x000000060705723e */ /* 0x000fc400000010ff */
[----:B------:R-:W-:Y:S02]  /*2850*/  F2FP.BF16.F32.PACK_AB R12, R13, R12 ;  /* 0x0000000c0d0c723e */ /* 0x000fe400000010ff */
[----:B------:R-:W-:Y:S02]  /*2860*/  F2FP.BF16.F32.PACK_AB R6, R9, R8 ;  /* 0x000000080906723e */ /* 0x000fe400000010ff */
[----:B------:R-:W-:Y:S02]  /*2870*/  F2FP.BF16.F32.PACK_AB R7, R11, R10 ;  /* 0x0000000a0b07723e */ /* 0x000fe400000010ff */
[----:B------:R-:W-:Y:S02]  /*2880*/  F2FP.BF16.F32.PACK_AB R13, R15, R14 ;  /* 0x0000000e0f0d723e */ /* 0x000fe400000010ff */
[----:B------:R-:W-:Y:S01]  /*2890*/  F2FP.BF16.F32.PACK_AB R20, R21, R20 ;  /* 0x000000141514723e */ /* 0x000fe200000010ff */
[----:B--2---:R2:W-:Y:S01]  /*28a0*/  STS.128 [R0+UR8], R4 ;  /* 0x0000000400007988 */ /* 0x0045e20008000c08 */
[----:B------:R-:W-:-:S02]  /*28b0*/  F2FP.BF16.F32.PACK_AB R14, R17, R16 ;  /* 0x00000010110e723e */ /* 0x000fc400000010ff */
[----:B------:R-:W-:Y:S02]  /*28c0*/  F2FP.BF16.F32.PACK_AB R15, R19, R18 ;  /* 0x00000012130f723e */ /* 0x000fe400000010ff */
[----:B------:R-:W-:Y:S02]  /*28d0*/  F2FP.BF16.F32.PACK_AB R21, R23, R22 ;  /* 0x000000161715723e */ /* 0x000fe400000010ff */
[----:B------:R-:W-:Y:S01]  /*28e0*/  F2FP.BF16.F32.PACK_AB R28, R29, R28 ;  /* 0x0000001c1d1c723e */ /* 0x000fe200000010ff */
[----:B------:R2:W-:Y:S01]  /*28f0*/  STS.128 [R2+UR8], R12 ;  /* 0x0000000c02007988 */ /* 0x0005e20008000c08 */
[----:B------:R-:W-:Y:S02]  /*2900*/  F2FP.BF16.F32.PACK_AB R22, R25, R24 ;  /* 0x000000181916723e */ /* 0x000fe400000010ff */
[----:B------:R-:W-:Y:S02]  /*2910*/  F2FP.BF16.F32.PACK_AB R23, R27, R26 ;  /* 0x0000001a1b17723e */ /* 0x000fe400000010ff */
[----:B------:R-:W-:-:S02]  /*2920*/  F2FP.BF16.F32.PACK_AB R29, R31, R30 ;  /* 0x0000001e1f1d723e */ /* 0x000fc400000010ff */
[----:B------:R-:W-:Y:S01]  /*2930*/  F2FP.BF16.F32.PACK_AB R30, R33, R32 ;  /* 0x00000020211e723e */ /* 0x000fe200000010ff */
[----:B------:R2:W-:Y:S01]  /*2940*/  STS.128 [R3+UR8], R20 ;  /* 0x0000001403007988 */ /* 0x0005e20008000c08 */
[----:B------:R-:W-:Y:S02]  /*2950*/  F2FP.BF16.F32.PACK_AB R31, R35, R34 ;  /* 0x00000022231f723e */ /* 0x000fe400000010ff */
[----:B------:R-:W-:-:S05]  /*2960*/  LOP3.LUT R8, R0, 0x30, RZ, 0x3c, !PT ;  /* 0x0000003000087812 */ /* 0x000fca00078e3cff */
[----:B------:R2:W-:Y:S01]  /*2970*/  STS.128 [R8+UR8], R28 ;  /* 0x0000001c08007988 */ /* 0x0005e20008000c08 */
[----:B------:R3:W-:Y:S06]  /*2980*/  MEMBAR.ALL.CTA ;  /* 0x0000000000007992 */ /* 0x0007ec0000008000 */
[----:B---3--:R-:W3:Y:S02]  /*2990*/  FENCE.VIEW.ASYNC.S ;  /* 0x00000000000073c6 */ /* 0x008ee40000000000 */
[----:B---3--:R-:W-:Y:S06]  /*29a0*/  BAR.SYNC.DEFER_BLOCKING 0x0 ;  /* 0x0000000000007b1d */ /* 0x008fec0000010000 */
[----:B------:R2:W-:Y:S01]  /*29b0*/  @UP1 UTMASTG.2D [UR8], [UR14] ;  /* 0x000000080e0013b5 */ /* 0x0005e20008008000 */
[----:B------:R0:W-:Y:S01]  /*29c0*/  UTMACMDFLUSH ;  /* 0x00000000000079b7 */ /* 0x0001e20000000000 */
[----:B------:R-:W-:-:S04]  /*29d0*/  DEPBAR.LE SB0, 0x0 ;  /* 0x000080000000791a */ /* 0x000fc80000000000 */
[----:B------:R-:W-:Y:S08]  /*29e0*/  BAR.SYNC.DEFER_BLOCKING 0x0 ;  /* 0x0000000000007b1d */ /* 0x000ff00000010000 */
[----:B------:R-:W-:Y:S06]  /*29f0*/  BAR.SYNC.DEFER_BLOCKING 0x0 ;  /* 0x0000000000007b1d */ /* 0x000fec0000010000 */
[----:B--2---:R-:W-:Y:S05]  /*2a00*/  @P2 BRA `(.L_x_67) ;  /* 0x0000000000a02947 */ /* 0x004fea0003800000 */
[----:B------:R-:W2:Y:S01]  /*2a10*/  S2UR UR5, SR_CgaCtaId ;  /* 0x00000000000579c3 */ /* 0x000ea20000008800 */
[----:B------:R-:W-:Y:S01]  /*2a20*/  NOP ;  /* 0x0000000000007918 */ /* 0x000fe20000000000 */
[----:B------:R-:W-:Y:S01]  /*2a30*/  UMOV UR4, 0x50 ;  /* 0x0000005000047882 */ /* 0x000fe20000000000 */
[----:B------:R-:W-:Y:S02]  /*2a40*/  IMAD.U32 R0, RZ, RZ, UR12 ;  /* 0x0000000cff007e24 */ /* 0x000fe4000f8e00ff */
[----:B------:R-:W-:Y:S02]  /*2a50*/  IMAD.MOV.U32 R3, RZ, RZ, 0x3 ;  /* 0x00000003ff037424 */ /* 0x000fe400078e00ff */
[----:B------:R-:W-:Y:S01]  /*2a60*/  IMAD.MOV.U32 R7, RZ, RZ, 0x1 ;  /* 0x00000001ff077424 */ /* 0x000fe200078e00ff */
[----:B------:R-:W-:-:S04]  /*2a70*/  LOP3.LUT R0, R0, 0xffff, RZ, 0xc0, !PT ;  /* 0x0000ffff00007812 */ /* 0x000fc800078ec0ff */
[----:B------:R-:W-:-:S05]  /*2a80*/  SHF.R.U32.HI R0, RZ, 0x5, R0 ;  /* 0x00000005ff007819 */ /* 0x000fca0000011600 */
[----:B------:R-:W-:Y:S01]  /*2a90*/  VIADD R2, R0, 0x10 ;  /* 0x0000001000027836 */ /* 0x000fe20000000000 */
[----:B------:R-:W-:Y:S01]  /*2aa0*/  SHF.L.U32 R0, R3, R0, RZ ;  /* 0x0000000003007219 */ /* 0x000fe200000006ff */
[----:B--2---:R-:W-:-:S03]  /*2ab0*/  ULEA UR6, UR5, UR4, 0x18 ;  /* 0x0000000405067291 */ /* 0x004fc6000f8ec0ff */
[----:B------:R-:W-:-:S04]  /*2ac0*/  SHF.L.U32 R3, R7, R2, RZ ;  /* 0x0000000207037219 */ /* 0x000fc800000006ff */
[----:B------:R-:W-:Y:S02]  /*2ad0*/  LOP3.LUT R0, R3, R0, RZ, 0xfc, !PT ;  /* 0x0000000003007212 */ /* 0x000fe400078efcff */
[----:B------:R-:W2:Y:S02]  /*2ae0*/  LDS R5, [UR6] ;  /* 0x00000006ff057984 */ /* 0x000ea40008000800 */
[C---:B------:R-:W-:Y:S02]  /*2af0*/  LOP3.LUT R2, R0.reuse, 0xffff, RZ, 0xc0, !PT ;  /* 0x0000ffff00027812 */ /* 0x040fe400078ec0ff */
[----:B--2---:R-:W-:-:S04]  /*2b00*/  LOP3.LUT R3, R0, 0xffff, R5, 0x80, !PT ;  /* 0x0000ffff00037812 */ /* 0x004fc800078e8005 */
[----:B------:R-:W-:-:S13]  /*2b10*/  ISETP.NE.AND P0, PT, R3, R2, PT ;  /* 0x000000020300720c */ /* 0x000fda0003f05270 */
[----:B------:R-:W-:Y:S05]  /*2b20*/  @P0 BRA `(.L_x_68) ;  /* 0x0000000000500947 */ /* 0x000fea0003800000 */
[----:B------:R-:W-:Y:S02]  /*2b30*/  SHF.R.U32.HI R5, RZ, 0x10, R5 ;  /* 0x00000010ff057819 */ /* 0x000fe40000011605 */
[----:B------:R-:W-:-:S04]  /*2b40*/  SHF.R.U32.HI R2, RZ, 0x10, R0 ;  /* 0x00000010ff027819 */ /* 0x000fc80000011600 */
[----:B------:R-:W-:-:S04]  /*2b50*/  LOP3.LUT R5, R5, R2, RZ, 0xc0, !PT ;  /* 0x0000000205057212 */ /* 0x000fc800078ec0ff */
[----:B------:R-:W-:-:S13]  /*2b60*/  ISETP.NE.AND P0, PT, R5, R2, PT ;  /* 0x000000020500720c */ /* 0x000fda0003f05270 */
[----:B------:R-:W-:Y:S05]  /*2b70*/  @P0 BRA `(.L_x_69) ;  /* 0x0000000000300947 */ /* 0x000fea0003800000 */
[----:B------:R-:W-:Y:S01]  /*2b80*/  R2UR UR4, R0 ;  /* 0x00000000000472ca */ /* 0x000fe200000e0000 */
[----:B------:R-:W-:Y:S01]  /*2b90*/  VOTEU.ANY UR5, UPT, PT ;  /* 0x0000000000057886 */ /* 0x000fe200038e0100 */
[----:B------:R-:W2:Y:S01]  /*2ba0*/  S2R R0, SR_LANEID ;  /* 0x0000000000007919 */ /* 0x000ea20000000000 */
[----:B------:R-:W-:-:S10]  /*2bb0*/  UFLO.U32 UR5, UR5 ;  /* 0x00000005000572bd */ /* 0x000fd400080e0000 */
[----:B------:R-:W-:-:S06]  /*2bc0*/  ULOP3.LUT UR4, URZ, UR4, URZ, 0x33, !UPT ;  /* 0x00000004ff047292 */ /* 0x000fcc000f8e33ff */
[----:B------:R-:W-:-:S04]  /*2bd0*/  IMAD.U32 R2, RZ, RZ, UR4 ;  /* 0x00000004ff027e24 */ /* 0x000fc8000f8e00ff */
[----:B------:R-:W3:Y:S02]  /*2be0*/  REDUX UR7, R2 ;  /* 0x00000000020773c4 */ /* 0x000ee40000000000 */
[----:B------:R4:W-:Y:S01]  /*2bf0*/  UTCATOMSWS.AND URZ, UR4 ;  /* 0x0000000400ff79e3 */ /* 0x0009e20008000000 */
[----:B--2---:R-:W-:Y:S01]  /*2c00*/  ISETP.EQ.U32.AND P0, PT, R0, UR5, PT ;  /* 0x0000000500007c0c */ /* 0x004fe2000bf02070 */
[----:B---3--:R-:W-:-:S12]  /*2c10*/  IMAD.U32 R0, RZ, RZ, UR7 ;  /* 0x00000007ff007e24 */ /* 0x008fd8000f8e00ff */
[----:B------:R4:W-:Y:S01]  /*2c20*/  @P0 ATOMS.AND RZ, [UR6], R0 ;  /* 0x00000000ffff098c */ /* 0x0009e2000a800006 */
[----:B------:R-:W-:Y:S05]  /*2c30*/  BRA `(.L_x_67) ;  /* 0x0000000000147947 */ /* 0x000fea0003800000 */
.L_x_69:
[----:B------:R-:W-:-:S07]  /*2c40*/  MOV R2, 0x2c60 ;  /* 0x00002c6000027802 */ /* 0x000fce0000000f00 */
[----:B-1----:R-:W-:Y:S05]  /*2c50*/  CALL.REL.NOINC `($__internal_0_$__cuda_sm10x_tcgen05_guardrail_trap_col_being_dealloced_not_returned_by_alloc) ;  /* 0x0000000000447944 */ /* 0x002fea0003c00000 */
[----:B------:R-:W-:Y:S05]  /*2c60*/  BRA `(.L_x_67) ;  /* 0x0000000000087947 */ /* 0x000fea0003800000 */
.L_x_68:
[----:B------:R-:W-:-:S07]  /*2c70*/  MOV R2, 0x2c90 ;  /* 0x00002c9000027802 */ /* 0x000fce0000000f00 */
[----:B-1----:R-:W-:Y:S05]  /*2c80*/  CALL.REL.NOINC `($__internal_2_$__cuda_sm10x_tcgen05_guardrail_trap_unallocated_columns_being_dealloced) ;  /* 0x0000000000507944 */ /* 0x002fea0003c00000 */
.L_x_67:
[----:B------:R-:W-:Y:S01]  /*2c90*/  NOP ;  /* 0x0000000000007918 */ /* 0x000fe20000000000 */
[----:B----4-:R-:W-:Y:S05]  /*2ca0*/  EXIT ;  /* 0x000000000000794d */ /* 0x010fea0003800000 */
.L_x_56:
[----:B------:R-:W2:Y:S02]  /*2cb0*/  SYNCS.PHASECHK.TRANS64.TRYWAIT P0, [UR8+0x10000], RZ ;  /* 0x010000ffff0075a7 */ /* 0x000ea40008001108 */
[----:B--2---:R-:W-:Y:S05]  /*2cc0*/  @!P0 BRA `(.L_x_56) ;  /* 0xfffffffc00f88947 */ /* 0x004fea000383ffff */
[----:B------:R-:W-:Y:S05]  /*2cd0*/  BRA `(.L_x_70) ;  /* 0xffffffec00847947 */ /* 0x000fea000383ffff */
.L_x_58:
[----:B------:R-:W2:Y:S02]  /*2ce0*/  SYNCS.PHASECHK.TRANS64.TRYWAIT P1, [UR8+0x10010], RZ ;  /* 0x010010ffff0075a7 */ /* 0x000ea40008021108 */
[----:B--2---:R-:W-:Y:S05]  /*2cf0*/  @!P1 BRA `(.L_x_58) ;  /* 0xfffffffc00f89947 */ /* 0x004fea000383ffff */
[----:B------:R-:W-:Y:S05]  /*2d00*/  BRA `(.L_x_71) ;  /* 0xfffffff000707947 */ /* 0x000fea000383ffff */
.L_x_59:
[----:B------:R-:W3:Y:S02]  /*2d10*/  SYNCS.PHASECHK.TRANS64.TRYWAIT P0, [UR35+0x10000], R3 ;  /* 0x01000003ff0075a7 */ /* 0x000ee40008001123 */
[----:B---3--:R-:W-:Y:S05]  /*2d20*/  @!P0 BRA `(.L_x_59) ;  /* 0xfffffffc00f88947 */ /* 0x008fea000383ffff */
[----:B------:R-:W-:Y:S05]  /*2d30*/  BRA `(.L_x_72) ;  /* 0xfffffff000f07947 */ /* 0x000fea000383ffff */
.L_x_61:
[----:B------:R-:W3:Y:S02]  /*2d40*/  SYNCS.PHASECHK.TRANS64.TRYWAIT P0, [UR35+0x10010], R3 ;  /* 0x01001003ff0075a7 */ /* 0x000ee40008001123 */
[----:B---3--:R-:W-:Y:S05]  /*2d50*/  @!P0 BRA `(.L_x_61) ;  /* 0xfffffffc00f88947 */ /* 0x008fea000383ffff */
[----:B------:R-:W-:Y:S05]  /*2d60*/  BRA `(.L_x_73) ;  /* 0xfffffff800087947 */ /* 0x000fea000383ffff */
        .weak           $__internal_0_$__cuda_sm10x_tcgen05_guardrail_trap_col_being_dealloced_not_returned_by_alloc
        .type           $__internal_0_$__cuda_sm10x_tcgen05_guardrail_trap_col_being_dealloced_not_returned_by_alloc,@function
        .size           $__internal_0_$__cuda_sm10x_tcgen05_guardrail_trap_col_being_dealloced_not_returned_by_alloc,($__internal_1_$__cuda_sm10x_tcgen05_guardrail_trap_phase_invalid_during_alloc - $__internal_0_$__cuda_sm10x_tcgen05_guardrail_trap_col_being_dealloced_not_returned_by_alloc)
$__internal_0_$__cuda_sm10x_tcgen05_guardrail_trap_col_being_dealloced_not_returned_by_alloc:
[----:B------:R-:W-:Y:S05]  /*2d70*/  BPT.TRAP 0x1 ;  /* 0x000000040000795c */ /* 0x000fea0000300000 */
[----:B------:R-:W-:-:S04]  /*2d80*/  IMAD.MOV.U32 R3, RZ, RZ, 0x0 ;  /* 0x00000000ff037424 */ /* 0x000fc800078e00ff */
[----:B------:R-:W-:Y:S05]  /*2d90*/  RET.REL.NODEC R2 `(gluon_tcgen05) ;  /* 0xffffffd002987950 */ /* 0x000fea0003c3ffff */
        .weak           $__internal_1_$__cuda_sm10x_tcgen05_guardrail_trap_phase_invalid_during_alloc
        .type           $__internal_1_$__cuda_sm10x_tcgen05_guardrail_trap_phase_invalid_during_alloc,@function
        .size           $__internal_1_$__cuda_sm10x_tcgen05_guardrail_trap_phase_invalid_during_alloc,($__internal_2_$__cuda_sm10x_tcgen05_guardrail_trap_unallocated_columns_being_dealloced - $__internal_1_$__cuda_sm10x_tcgen05_guardrail_trap_phase_invalid_during_alloc)
$__internal_1_$__cuda_sm10x_tcgen05_guardrail_trap_phase_invalid_during_alloc:
[----:B------:R-:W-:Y:S05]  /*2da0*/  BPT.TRAP 0x1 ;  /* 0x000000040000795c */ /* 0x000fea0000300000 */
[----:B------:R-:W-:-:S04]  /*2db0*/  IMAD.MOV.U32 R3, RZ, RZ, 0x0 ;  /* 0x00000000ff037424 */ /* 0x000fc800078e00ff */
[----:B------:R-:W-:Y:S05]  /*2dc0*/  RET.REL.NODEC R2 `(gluon_tcgen05) ;  /* 0xffffffd0028c7950 */ /* 0x000fea0003c3ffff */
        .weak           $__internal_2_$__cuda_sm10x_tcgen05_guardrail_trap_unallocated_columns_being_dealloced
        .type           $__internal_2_$__cuda_sm10x_tcgen05_guardrail_trap_unallocated_columns_being_dealloced,@function
        .size           $__internal_2_$__cuda_sm10x_tcgen05_guardrail_trap_unallocated_columns_being_dealloced,(.L_x_77 - $__internal_2_$__cuda_sm10x_tcgen05_guardrail_trap_unallocated_columns_being_dealloced)
$__internal_2_$__cuda_sm10x_tcgen05_guardrail_trap_unallocated_columns_being_dealloced:
[----:B------:R-:W-:Y:S05]  /*2dd0*/  BPT.TRAP 0x1 ;  /* 0x000000040000795c */ /* 0x000fea0000300000 */
[----:B------:R-:W-:-:S04]  /*2de0*/  IMAD.MOV.U32 R3, RZ, RZ, 0x0 ;  /* 0x00000000ff037424 */ /* 0x000fc800078e00ff */
[----:B------:R-:W-:Y:S05]  /*2df0*/  RET.REL.NODEC R2 `(gluon_tcgen05) ;  /* 0xffffffd002807950 */ /* 0x000fea0003c3ffff */
.L_x_74:
[----:B------:R-:W-:-:S00]  /*2e00*/  BRA `(.L_x_74) ;  /* 0xfffffffc00fc7947 */ /* 0x000fc0000383ffff */
[----:B------:R-:W-:-:S00]  /*2e10*/  NOP ;  /* 0x0000000000007918 */ /* 0x000fc00000000000 */
        /* <DEDUP_REMOVED lines=14> */
.L_x_77:


//--------------------- .nv.shared.gluon_tcgen05  --------------------------
	.section	.nv.shared.gluon_tcgen05,"aw",@nobits
	.sectionflags	@""
	.align	16
	.zero		1024


//--------------------- .nv.shared.reserved.0     --------------------------
	.section	.nv.shared.reserved.0,"aw",@nobits
	.align	8
	.weak		__nv_reservedSMEM_offset_0_alias
	.size		__nv_reservedSMEM_offset_0_alias, 0, 64
	.other		__nv_reservedSMEM_offset_0_alias,@"STO_CUDA_RESERVED_SHARED STV_DEFAULT"
__nv_reservedSMEM_offset_0_alias:
	.zero		0
.nv.shared.reserved.0:
	.zero		64
	.weak		__nv_reservedSMEM_allocation_phase
	.type		__nv_reservedSMEM_allocation_phase,@object
	.size		__nv_reservedSMEM_allocation_phase,(.L_0 - __nv_reservedSMEM_allocation_phase)
__nv_reservedSMEM_allocation_phase:
	.zero		1
.L_0:
	.zero		7
	.weak		__nv_reservedSMEM_devtool_atexit_pc
	.type		__nv_reservedSMEM_devtool_atexit_pc,@object
	.size		__nv_reservedSMEM_devtool_atexit_pc,(__nv_reservedSMEM_allocation_mask - __nv_reservedSMEM_devtool_atexit_pc)
__nv_reservedSMEM_devtool_atexit_pc:
	.zero		8
	.weak		__nv_reservedSMEM_allocation_mask
	.type		__nv_reservedSMEM_allocation_mask,@object
	.size		__nv_reservedSMEM_allocation_mask,(.L_2 - __nv_reservedSMEM_allocation_mask)
__nv_reservedSMEM_allocation_mask:
	.zero		4
.L_2:


//--------------------- .nv.constant0.gluon_tcgen05 --------------------------
	.section	.nv.constant0.gluon_tcgen05,"a",@progbits
	.sectionflags	@""
	.align	4
.nv.constant0.gluon_tcgen05:
	.zero		976


//--------------------- SYMBOLS --------------------------

	.type		.nv.reservedSmem.offset0,@object
	.size		.nv.reservedSmem.offset0,0x4
	.type		.nv.reservedSmem.cap,@object
	.size		.nv.reservedSmem.cap,0x4
